//
// Generated by NVIDIA NVVM Compiler
//
// Compiler Build ID: CL-36424714
// Cuda compilation tools, release 13.0, V13.0.88
// Based on NVVM 20.0.0
//

.version 9.0
.target sm_100
.address_size 64

	// .globl	_Z15InicializaVetoriiPi

.visible .entry _Z15InicializaVetoriiPi(
	.param .u32 _Z15InicializaVetoriiPi_param_0,
	.param .u32 _Z15InicializaVetoriiPi_param_1,
	.param .u64 .ptr .align 1 _Z15InicializaVetoriiPi_param_2
)
{
	.reg .pred 	%p<12>;
	.reg .b32 	%r<62>;
	.reg .b64 	%rd<18>;

	ld.param.u32 	%r24, [_Z15InicializaVetoriiPi_param_0];
	ld.param.u32 	%r23, [_Z15InicializaVetoriiPi_param_1];
	ld.param.u64 	%rd8, [_Z15InicializaVetoriiPi_param_2];
	cvta.to.global.u64 	%rd1, %rd8;
	add.s32 	%r1, %r23, 1;
	mad.lo.s32 	%r25, %r24, %r23, %r24;
	add.s32 	%r2, %r25, %r1;
	setp.lt.s32 	%p1, %r2, 1;
	@%p1 bra 	$L__BB0_3;
	mov.b32 	%r54, 0;
	mov.u32 	%r55, %r54;
$L__BB0_2:
	mul.wide.s32 	%rd9, %r55, 4;
	add.s64 	%rd10, %rd1, %rd9;
	st.global.u32 	[%rd10], %r54;
	add.s32 	%r55, %r55, %r1;
	add.s32 	%r54, %r54, 1;
	setp.lt.s32 	%p2, %r55, %r2;
	@%p2 bra 	$L__BB0_2;
$L__BB0_3:
	setp.lt.s32 	%p3, %r23, 0;
	@%p3 bra 	$L__BB0_16;
	and.b32  	%r3, %r1, 15;
	setp.lt.u32 	%p4, %r23, 15;
	mov.b32 	%r57, 0;
	@%p4 bra 	$L__BB0_7;
	and.b32  	%r57, %r1, 2147483632;
	add.s64 	%rd16, %rd1, 32;
	mov.b32 	%r56, 0;
$L__BB0_6:
	.pragma "nounroll";
	st.global.u32 	[%rd16+-32], %r56;
	add.s32 	%r29, %r56, 1;
	st.global.u32 	[%rd16+-28], %r29;
	add.s32 	%r30, %r56, 2;
	st.global.u32 	[%rd16+-24], %r30;
	add.s32 	%r31, %r56, 3;
	st.global.u32 	[%rd16+-20], %r31;
	add.s32 	%r32, %r56, 4;
	st.global.u32 	[%rd16+-16], %r32;
	add.s32 	%r33, %r56, 5;
	st.global.u32 	[%rd16+-12], %r33;
	add.s32 	%r34, %r56, 6;
	st.global.u32 	[%rd16+-8], %r34;
	add.s32 	%r35, %r56, 7;
	st.global.u32 	[%rd16+-4], %r35;
	add.s32 	%r36, %r56, 8;
	st.global.u32 	[%rd16], %r36;
	add.s32 	%r37, %r56, 9;
	st.global.u32 	[%rd16+4], %r37;
	add.s32 	%r38, %r56, 10;
	st.global.u32 	[%rd16+8], %r38;
	add.s32 	%r39, %r56, 11;
	st.global.u32 	[%rd16+12], %r39;
	add.s32 	%r40, %r56, 12;
	st.global.u32 	[%rd16+16], %r40;
	add.s32 	%r41, %r56, 13;
	st.global.u32 	[%rd16+20], %r41;
	add.s32 	%r42, %r56, 14;
	st.global.u32 	[%rd16+24], %r42;
	add.s32 	%r43, %r56, 15;
	st.global.u32 	[%rd16+28], %r43;
	add.s64 	%rd16, %rd16, 64;
	add.s32 	%r56, %r56, 16;
	setp.ne.s32 	%p5, %r56, %r57;
	@%p5 bra 	$L__BB0_6;
$L__BB0_7:
	setp.eq.s32 	%p6, %r3, 0;
	@%p6 bra 	$L__BB0_16;
	and.b32  	%r12, %r1, 7;
	setp.lt.u32 	%p7, %r3, 8;
	@%p7 bra 	$L__BB0_10;
	mul.wide.u32 	%rd11, %r57, 4;
	add.s64 	%rd12, %rd1, %rd11;
	st.global.u32 	[%rd12], %r57;
	add.s32 	%r44, %r57, 1;
	st.global.u32 	[%rd12+4], %r44;
	add.s32 	%r45, %r57, 2;
	st.global.u32 	[%rd12+8], %r45;
	add.s32 	%r46, %r57, 3;
	st.global.u32 	[%rd12+12], %r46;
	add.s32 	%r47, %r57, 4;
	st.global.u32 	[%rd12+16], %r47;
	add.s32 	%r48, %r57, 5;
	st.global.u32 	[%rd12+20], %r48;
	add.s32 	%r49, %r57, 6;
	st.global.u32 	[%rd12+24], %r49;
	add.s32 	%r50, %r57, 7;
	st.global.u32 	[%rd12+28], %r50;
	add.s32 	%r57, %r57, 8;
$L__BB0_10:
	setp.eq.s32 	%p8, %r12, 0;
	@%p8 bra 	$L__BB0_16;
	and.b32  	%r15, %r1, 3;
	setp.lt.u32 	%p9, %r12, 4;
	@%p9 bra 	$L__BB0_13;
	mul.wide.u32 	%rd13, %r57, 4;
	add.s64 	%rd14, %rd1, %rd13;
	st.global.u32 	[%rd14], %r57;
	add.s32 	%r51, %r57, 1;
	st.global.u32 	[%rd14+4], %r51;
	add.s32 	%r52, %r57, 2;
	st.global.u32 	[%rd14+8], %r52;
	add.s32 	%r53, %r57, 3;
	st.global.u32 	[%rd14+12], %r53;
	add.s32 	%r57, %r57, 4;
$L__BB0_13:
	setp.eq.s32 	%p10, %r15, 0;
	@%p10 bra 	$L__BB0_16;
	mul.wide.u32 	%rd15, %r57, 4;
	add.s64 	%rd17, %rd1, %rd15;
	neg.s32 	%r60, %r15;
$L__BB0_15:
	.pragma "nounroll";
	st.global.u32 	[%rd17], %r57;
	add.s32 	%r57, %r57, 1;
	add.s64 	%rd17, %rd17, 4;
	add.s32 	%r60, %r60, 1;
	setp.ne.s32 	%p11, %r60, 0;
	@%p11 bra 	$L__BB0_15;
$L__BB0_16:
	ret;

}
	// .globl	_Z22CalculaDistanciaEdicaoiiPcS_Pi
.visible .entry _Z22CalculaDistanciaEdicaoiiPcS_Pi(
	.param .u32 _Z22CalculaDistanciaEdicaoiiPcS_Pi_param_0,
	.param .u32 _Z22CalculaDistanciaEdicaoiiPcS_Pi_param_1,
	.param .u64 .ptr .align 1 _Z22CalculaDistanciaEdicaoiiPcS_Pi_param_2,
	.param .u64 .ptr .align 1 _Z22CalculaDistanciaEdicaoiiPcS_Pi_param_3,
	.param .u64 .ptr .align 1 _Z22CalculaDistanciaEdicaoiiPcS_Pi_param_4
)
{
	.reg .pred 	%p<51>;
	.reg .b16 	%rs<15>;
	.reg .b32 	%r<113>;
	.reg .b64 	%rd<51>;

	ld.param.u32 	%r25, [_Z22CalculaDistanciaEdicaoiiPcS_Pi_param_0];
	ld.param.u32 	%r26, [_Z22CalculaDistanciaEdicaoiiPcS_Pi_param_1];
	ld.param.u64 	%rd5, [_Z22CalculaDistanciaEdicaoiiPcS_Pi_param_2];
	ld.param.u64 	%rd6, [_Z22CalculaDistanciaEdicaoiiPcS_Pi_param_3];
	ld.param.u64 	%rd7, [_Z22CalculaDistanciaEdicaoiiPcS_Pi_param_4];
	cvta.to.global.u64 	%rd1, %rd7;
	cvta.to.global.u64 	%rd2, %rd6;
	setp.lt.s32 	%p1, %r25, -1022;
	@%p1 bra 	$L__BB1_25;
	add.s32 	%r28, %r25, -1;
	shr.s32 	%r29, %r28, 31;
	shr.u32 	%r30, %r29, 22;
	add.s32 	%r31, %r28, %r30;
	shr.s32 	%r1, %r31, 10;
	mov.u32 	%r2, %tid.x;
	not.b32 	%r3, %r2;
	add.s32 	%r4, %r26, 1;
	add.s32 	%r5, %r26, -1;
	cvta.to.global.u64 	%rd3, %rd5;
	mov.b32 	%r110, 0;
$L__BB1_2:
	mov.u32 	%r6, %r110;
	shl.b32 	%r7, %r6, 10;
	sub.s32 	%r32, %r25, %r7;
	min.s32 	%r33, %r32, 1024;
	add.s32 	%r8, %r5, %r33;
	add.s32 	%r34, %r26, %r33;
	setp.lt.s32 	%p2, %r34, 2;
	@%p2 bra 	$L__BB1_24;
	add.s32 	%r36, %r7, %r2;
	add.s32 	%r37, %r8, -1;
	add.s32 	%r9, %r36, 1;
	cvt.s64.s32 	%rd8, %r36;
	add.s64 	%rd4, %rd3, %rd8;
	mul.lo.s32 	%r11, %r36, %r4;
	add.s32 	%r10, %r11, %r4;
	and.b32  	%r12, %r8, 3;
	setp.lt.u32 	%p3, %r37, 3;
	mov.b32 	%r112, 2;
	@%p3 bra 	$L__BB1_14;
	and.b32  	%r13, %r8, -4;
	mov.b32 	%r111, 2;
$L__BB1_5:
	setp.gt.s32 	%p4, %r9, %r25;
	add.s32 	%r15, %r111, %r3;
	setp.lt.s32 	%p5, %r15, 1;
	setp.gt.s32 	%p6, %r15, %r26;
	or.pred  	%p7, %p6, %p4;
	or.pred  	%p8, %p7, %p5;
	@%p8 bra 	$L__BB1_7;
	ld.global.u8 	%rs1, [%rd4+1];
	cvt.u64.u32 	%rd9, %r15;
	add.s64 	%rd10, %rd2, %rd9;
	ld.global.u8 	%rs2, [%rd10];
	setp.ne.s16 	%p9, %rs1, %rs2;
	selp.u32 	%r39, 1, 0, %p9;
	add.s32 	%r40, %r15, %r10;
	mul.wide.s32 	%rd11, %r40, 4;
	add.s64 	%rd12, %rd1, %rd11;
	ld.global.u32 	%r41, [%rd12+-4];
	add.s32 	%r42, %r15, %r11;
	mul.wide.s32 	%rd13, %r42, 4;
	add.s64 	%rd14, %rd1, %rd13;
	ld.global.u32 	%r43, [%rd14];
	ld.global.u32 	%r44, [%rd14+-4];
	add.s32 	%r45, %r44, %r39;
	min.s32 	%r46, %r41, %r43;
	add.s32 	%r47, %r46, 1;
	min.s32 	%r48, %r45, %r47;
	st.global.u32 	[%rd12], %r48;
$L__BB1_7:
	setp.gt.s32 	%p10, %r9, %r25;
	bar.sync 	0;
	sub.s32 	%r16, %r111, %r2;
	setp.lt.s32 	%p11, %r16, 1;
	setp.gt.s32 	%p12, %r16, %r26;
	or.pred  	%p13, %p12, %p10;
	or.pred  	%p14, %p13, %p11;
	@%p14 bra 	$L__BB1_9;
	ld.global.u8 	%rs3, [%rd4+1];
	cvt.u64.u32 	%rd15, %r16;
	add.s64 	%rd16, %rd2, %rd15;
	ld.global.u8 	%rs4, [%rd16];
	setp.ne.s16 	%p15, %rs3, %rs4;
	selp.u32 	%r49, 1, 0, %p15;
	add.s32 	%r50, %r16, %r10;
	mul.wide.s32 	%rd17, %r50, 4;
	add.s64 	%rd18, %rd1, %rd17;
	ld.global.u32 	%r51, [%rd18+-4];
	add.s32 	%r52, %r16, %r11;
	mul.wide.s32 	%rd19, %r52, 4;
	add.s64 	%rd20, %rd1, %rd19;
	ld.global.u32 	%r53, [%rd20];
	ld.global.u32 	%r54, [%rd20+-4];
	add.s32 	%r55, %r54, %r49;
	min.s32 	%r56, %r51, %r53;
	add.s32 	%r57, %r56, 1;
	min.s32 	%r58, %r55, %r57;
	st.global.u32 	[%rd18], %r58;
$L__BB1_9:
	setp.gt.s32 	%p16, %r9, %r25;
	bar.sync 	0;
	add.s32 	%r17, %r16, 1;
	setp.gt.u32 	%p17, %r16, 2147483646;
	setp.gt.s32 	%p18, %r17, %r26;
	or.pred  	%p19, %p18, %p16;
	or.pred  	%p20, %p19, %p17;
	@%p20 bra 	$L__BB1_11;
	ld.global.u8 	%rs5, [%rd4+1];
	cvt.u64.u32 	%rd21, %r17;
	add.s64 	%rd22, %rd2, %rd21;
	ld.global.u8 	%rs6, [%rd22];
	setp.ne.s16 	%p21, %rs5, %rs6;
	selp.u32 	%r59, 1, 0, %p21;
	add.s32 	%r60, %r16, %r10;
	mul.wide.s32 	%rd23, %r60, 4;
	add.s64 	%rd24, %rd1, %rd23;
	ld.global.u32 	%r61, [%rd24];
	add.s32 	%r62, %r17, %r11;
	mul.wide.s32 	%rd25, %r62, 4;
	add.s64 	%rd26, %rd1, %rd25;
	ld.global.u32 	%r63, [%rd26];
	ld.global.u32 	%r64, [%rd26+-4];
	add.s32 	%r65, %r64, %r59;
	min.s32 	%r66, %r61, %r63;
	add.s32 	%r67, %r66, 1;
	min.s32 	%r68, %r65, %r67;
	st.global.u32 	[%rd24+4], %r68;
$L__BB1_11:
	setp.gt.s32 	%p22, %r9, %r25;
	bar.sync 	0;
	add.s32 	%r18, %r16, 2;
	setp.lt.s32 	%p23, %r18, 1;
	setp.gt.s32 	%p24, %r18, %r26;
	or.pred  	%p25, %p24, %p22;
	or.pred  	%p26, %p25, %p23;
	@%p26 bra 	$L__BB1_13;
	ld.global.u8 	%rs7, [%rd4+1];
	cvt.u64.u32 	%rd27, %r18;
	add.s64 	%rd28, %rd2, %rd27;
	ld.global.u8 	%rs8, [%rd28];
	setp.ne.s16 	%p27, %rs7, %rs8;
	selp.u32 	%r69, 1, 0, %p27;
	add.s32 	%r70, %r18, %r10;
	mul.wide.s32 	%rd29, %r70, 4;
	add.s64 	%rd30, %rd1, %rd29;
	ld.global.u32 	%r71, [%rd30+-4];
	add.s32 	%r72, %r18, %r11;
	mul.wide.s32 	%rd31, %r72, 4;
	add.s64 	%rd32, %rd1, %rd31;
	ld.global.u32 	%r73, [%rd32];
	ld.global.u32 	%r74, [%rd32+-4];
	add.s32 	%r75, %r74, %r69;
	min.s32 	%r76, %r71, %r73;
	add.s32 	%r77, %r76, 1;
	min.s32 	%r78, %r75, %r77;
	st.global.u32 	[%rd30], %r78;
$L__BB1_13:
	bar.sync 	0;
	add.s32 	%r112, %r111, 4;
	add.s32 	%r79, %r111, 2;
	setp.ne.s32 	%p28, %r79, %r13;
	mov.u32 	%r111, %r112;
	@%p28 bra 	$L__BB1_5;
$L__BB1_14:
	setp.eq.s32 	%p29, %r12, 0;
	@%p29 bra 	$L__BB1_24;
	setp.gt.s32 	%p30, %r9, %r25;
	add.s32 	%r21, %r112, %r3;
	setp.lt.s32 	%p31, %r21, 1;
	setp.gt.s32 	%p32, %r21, %r26;
	or.pred  	%p33, %p32, %p30;
	or.pred  	%p34, %p33, %p31;
	@%p34 bra 	$L__BB1_17;
	ld.global.u8 	%rs9, [%rd4+1];
	cvt.u64.u32 	%rd33, %r21;
	add.s64 	%rd34, %rd2, %rd33;
	ld.global.u8 	%rs10, [%rd34];
	setp.ne.s16 	%p35, %rs9, %rs10;
	selp.u32 	%r80, 1, 0, %p35;
	add.s32 	%r81, %r21, %r10;
	mul.wide.s32 	%rd35, %r81, 4;
	add.s64 	%rd36, %rd1, %rd35;
	ld.global.u32 	%r82, [%rd36+-4];
	add.s32 	%r83, %r21, %r11;
	mul.wide.s32 	%rd37, %r83, 4;
	add.s64 	%rd38, %rd1, %rd37;
	ld.global.u32 	%r84, [%rd38];
	ld.global.u32 	%r85, [%rd38+-4];
	add.s32 	%r86, %r85, %r80;
	min.s32 	%r87, %r82, %r84;
	add.s32 	%r88, %r87, 1;
	min.s32 	%r89, %r86, %r88;
	st.global.u32 	[%rd36], %r89;
$L__BB1_17:
	bar.sync 	0;
	setp.eq.s32 	%p36, %r12, 1;
	@%p36 bra 	$L__BB1_24;
	setp.gt.s32 	%p37, %r9, %r25;
	sub.s32 	%r22, %r112, %r2;
	setp.lt.s32 	%p38, %r22, 1;
	setp.gt.s32 	%p39, %r22, %r26;
	or.pred  	%p40, %p39, %p37;
	or.pred  	%p41, %p40, %p38;
	@%p41 bra 	$L__BB1_20;
	ld.global.u8 	%rs11, [%rd4+1];
	cvt.u64.u32 	%rd39, %r22;
	add.s64 	%rd40, %rd2, %rd39;
	ld.global.u8 	%rs12, [%rd40];
	setp.ne.s16 	%p42, %rs11, %rs12;
	selp.u32 	%r90, 1, 0, %p42;
	add.s32 	%r91, %r22, %r10;
	mul.wide.s32 	%rd41, %r91, 4;
	add.s64 	%rd42, %rd1, %rd41;
	ld.global.u32 	%r92, [%rd42+-4];
	add.s32 	%r93, %r22, %r11;
	mul.wide.s32 	%rd43, %r93, 4;
	add.s64 	%rd44, %rd1, %rd43;
	ld.global.u32 	%r94, [%rd44];
	ld.global.u32 	%r95, [%rd44+-4];
	add.s32 	%r96, %r95, %r90;
	min.s32 	%r97, %r92, %r94;
	add.s32 	%r98, %r97, 1;
	min.s32 	%r99, %r96, %r98;
	st.global.u32 	[%rd42], %r99;
$L__BB1_20:
	bar.sync 	0;
	setp.eq.s32 	%p43, %r12, 2;
	@%p43 bra 	$L__BB1_24;
	setp.gt.s32 	%p44, %r9, %r25;
	add.s32 	%r23, %r22, 1;
	setp.gt.u32 	%p45, %r22, 2147483646;
	setp.gt.s32 	%p46, %r23, %r26;
	or.pred  	%p47, %p46, %p44;
	or.pred  	%p48, %p47, %p45;
	@%p48 bra 	$L__BB1_23;
	ld.global.u8 	%rs13, [%rd4+1];
	cvt.u64.u32 	%rd45, %r23;
	add.s64 	%rd46, %rd2, %rd45;
	ld.global.u8 	%rs14, [%rd46];
	setp.ne.s16 	%p49, %rs13, %rs14;
	selp.u32 	%r100, 1, 0, %p49;
	add.s32 	%r101, %r22, %r10;
	mul.wide.s32 	%rd47, %r101, 4;
	add.s64 	%rd48, %rd1, %rd47;
	ld.global.u32 	%r102, [%rd48];
	add.s32 	%r103, %r23, %r11;
	mul.wide.s32 	%rd49, %r103, 4;
	add.s64 	%rd50, %rd1, %rd49;
	ld.global.u32 	%r104, [%rd50];
	ld.global.u32 	%r105, [%rd50+-4];
	add.s32 	%r106, %r105, %r100;
	min.s32 	%r107, %r102, %r104;
	add.s32 	%r108, %r107, 1;
	min.s32 	%r109, %r106, %r108;
	st.global.u32 	[%rd48+4], %r109;
$L__BB1_23:
	bar.sync 	0;
$L__BB1_24:
	add.s32 	%r110, %r6, 1;
	setp.ne.s32 	%p50, %r6, %r1;
	@%p50 bra 	$L__BB1_2;
$L__BB1_25:
	ret;

}


// ===== COMPILED SASS (sm_100) =====

	.target	sm_100

	.elftype	@"ET_EXEC"


//--------------------- .note.nv.tkinfo           --------------------------
	.section	.note.nv.tkinfo,"",@"SHT_NOTE"
	.sectionflags	@"SHF_NOTE_NV_TKINFO"
	.tkinfo
        /*0018*/ 	.word	0x00000002
        /*0030*/ 	.string	""
        /*0030*/ 	.string	"ptxas"
        /*0030*/ 	.string	"Cuda compilation tools, release 13.0, V13.0.88"
        /*0030*/ 	.string	"Build cuda_13.0.r13.0/compiler.36424714_0"
        /*0030*/ 	.string	"-arch sm_100 -m 64 "



//--------------------- .note.nv.cuinfo           --------------------------
	.section	.note.nv.cuinfo,"",@"SHT_NOTE"
	.sectionflags	@"SHF_NOTE_NV_CUINFO"
        /*0018*/ 	.short	0x0002
        /*001a*/ 	.short	0x0064
        /*001c*/ 	.short	0x0082
	.zero		2


//--------------------- .nv.info                  --------------------------
	.section	.nv.info,"",@"SHT_CUDA_INFO"
	.align	4


	//----- nvinfo : EIATTR_REGCOUNT
	.align		4
        /*0000*/ 	.byte	0x04, 0x2f
        /*0002*/ 	.short	(.L_1 - .L_0)
	.align		4
.L_0:
        /*0004*/ 	.word	index@(_Z15InicializaVetoriiPi)
        /*0008*/ 	.word	0x0000001c


	//----- nvinfo : EIATTR_FRAME_SIZE
	.align		4
.L_1:
        /*000c*/ 	.byte	0x04, 0x11
        /*000e*/ 	.short	(.L_3 - .L_2)
	.align		4
.L_2:
        /*0010*/ 	.word	index@(_Z15InicializaVetoriiPi)
        /*0014*/ 	.word	0x00000000


	//----- nvinfo : EIATTR_REGCOUNT
	.align		4
.L_3:
        /*0018*/ 	.byte	0x04, 0x2f
        /*001a*/ 	.short	(.L_5 - .L_4)
	.align		4
.L_4:
        /*001c*/ 	.word	index@(_Z22CalculaDistanciaEdicaoiiPcS_Pi)
        /*0020*/ 	.word	0x0000001c


	//----- nvinfo : EIATTR_FRAME_SIZE
	.align		4
.L_5:
        /*0024*/ 	.byte	0x04, 0x11
        /*0026*/ 	.short	(.L_7 - .L_6)
	.align		4
.L_6:
        /*0028*/ 	.word	index@(_Z22CalculaDistanciaEdicaoiiPcS_Pi)
        /*002c*/ 	.word	0x00000000


	//----- nvinfo : EIATTR_MIN_STACK_SIZE
	.align		4
.L_7:
        /*0030*/ 	.byte	0x04, 0x12
        /*0032*/ 	.short	(.L_9 - .L_8)
	.align		4
.L_8:
        /*0034*/ 	.word	index@(_Z22CalculaDistanciaEdicaoiiPcS_Pi)
        /*0038*/ 	.word	0x00000000


	//----- nvinfo : EIATTR_MIN_STACK_SIZE
	.align		4
.L_9:
        /*003c*/ 	.byte	0x04, 0x12
        /*003e*/ 	.short	(.L_11 - .L_10)
	.align		4
.L_10:
        /*0040*/ 	.word	index@(_Z15InicializaVetoriiPi)
        /*0044*/ 	.word	0x00000000
.L_11:


//--------------------- .nv.compat                --------------------------
	.section	.nv.compat,"",@"SHT_CUDA_COMPAT_INFO"
	.align	4
        /*0000*/ 	.byte	0x02, 0x09, 0x00, 0x00, 0x02, 0x02, 0x01, 0x00, 0x02, 0x05, 0x05, 0x00, 0x03, 0x07, 0x01, 0x01
        /*0010*/ 	.byte	0x02, 0x03, 0x00, 0x00, 0x02, 0x06, 0x01, 0x00, 0x04, 0x0b, 0x08, 0x00, 0x09, 0x00, 0x00, 0x00
        /*0020*/ 	.byte	0x00, 0x00, 0x00, 0x00


//--------------------- .nv.info._Z22CalculaDistanciaEdicaoiiPcS_Pi --------------------------
	.section	.nv.info._Z22CalculaDistanciaEdicaoiiPcS_Pi,"",@"SHT_CUDA_INFO"
	.sectionflags	@""
	.align	4


	//----- nvinfo : EIATTR_CUDA_API_VERSION
	.align		4
        /*0000*/ 	.byte	0x04, 0x37
        /*0002*/ 	.short	(.L_13 - .L_12)
.L_12:
        /*0004*/ 	.word	0x00000082


	//----- nvinfo : EIATTR_KPARAM_INFO
	.align		4
.L_13:
        /*0008*/ 	.byte	0x04, 0x17
        /*000a*/ 	.short	(.L_15 - .L_14)
.L_14:
        /*000c*/ 	.word	0x00000000
        /*0010*/ 	.short	0x0004
        /*0012*/ 	.short	0x0018
        /*0014*/ 	.byte	0x00, 0xf5, 0x21, 0x00


	//----- nvinfo : EIATTR_KPARAM_INFO
	.align		4
.L_15:
        /*0018*/ 	.byte	0x04, 0x17
        /*001a*/ 	.short	(.L_17 - .L_16)
.L_16:
        /*001c*/ 	.word	0x00000000
        /*0020*/ 	.short	0x0003
        /*0022*/ 	.short	0x0010
        /*0024*/ 	.byte	0x00, 0xf5, 0x21, 0x00


	//----- nvinfo : EIATTR_KPARAM_INFO
	.align		4
.L_17:
        /*0028*/ 	.byte	0x04, 0x17
        /*002a*/ 	.short	(.L_19 - .L_18)
.L_18:
        /*002c*/ 	.word	0x00000000
        /*0030*/ 	.short	0x0002
        /*0032*/ 	.short	0x0008
        /*0034*/ 	.byte	0x00, 0xf5, 0x21, 0x00


	//----- nvinfo : EIATTR_KPARAM_INFO
	.align		4
.L_19:
        /*0038*/ 	.byte	0x04, 0x17
        /*003a*/ 	.short	(.L_21 - .L_20)
.L_20:
        /*003c*/ 	.word	0x00000000
        /*0040*/ 	.short	0x0001
        /*0042*/ 	.short	0x0004
        /*0044*/ 	.byte	0x00, 0xf0, 0x11, 0x00


	//----- nvinfo : EIATTR_KPARAM_INFO
	.align		4
.L_21:
        /*0048*/ 	.byte	0x04, 0x17
        /*004a*/ 	.short	(.L_23 - .L_22)
.L_22:
        /*004c*/ 	.word	0x00000000
        /*0050*/ 	.short	0x0000
        /*0052*/ 	.short	0x0000
        /*0054*/ 	.byte	0x00, 0xf0, 0x11, 0x00


	//----- nvinfo : EIATTR_SPARSE_MMA_MASK
	.align		4
.L_23:
        /*0058*/ 	.byte	0x03, 0x50
        /*005a*/ 	.short	0x0000


	//----- nvinfo : EIATTR_MAXREG_COUNT
	.align		4
        /*005c*/ 	.byte	0x03, 0x1b
        /*005e*/ 	.short	0x00ff


	//----- nvinfo : EIATTR_NUM_BARRIERS
	.align		4
        /*0060*/ 	.byte	0x02, 0x4c
        /*0062*/ 	.byte	0x01
	.zero		1


	//----- nvinfo : EIATTR_MERCURY_ISA_VERSION
	.align		4
        /*0064*/ 	.byte	0x03, 0x5f
        /*0066*/ 	.short	0x0101


	//----- nvinfo : EIATTR_VRC_CTA_INIT_COUNT
	.align		4
        /*0068*/ 	.byte	0x02, 0x4a
	.zero		1
	.zero		1


	//----- nvinfo : EIATTR_EXIT_INSTR_OFFSETS
	.align		4
        /*006c*/ 	.byte	0x04, 0x1c
        /*006e*/ 	.short	(.L_25 - .L_24)


	//   ....[0]....
.L_24:
        /*0070*/ 	.word	0x00000030


	//   ....[1]....
        /*0074*/ 	.word	0x00000e50


	//----- nvinfo : EIATTR_CRS_STACK_SIZE
	.align		4
.L_25:
        /*0078*/ 	.byte	0x04, 0x1e
        /*007a*/ 	.short	(.L_27 - .L_26)
.L_26:
        /*007c*/ 	.word	0x00000000


	//----- nvinfo : EIATTR_CBANK_PARAM_SIZE
	.align		4
.L_27:
        /*0080*/ 	.byte	0x03, 0x19
        /*0082*/ 	.short	0x0020


	//----- nvinfo : EIATTR_PARAM_CBANK
	.align		4
        /*0084*/ 	.byte	0x04, 0x0a
        /*0086*/ 	.short	(.L_29 - .L_28)
	.align		4
.L_28:
        /*0088*/ 	.word	index@(.nv.constant0._Z22CalculaDistanciaEdicaoiiPcS_Pi)
        /*008c*/ 	.short	0x0380
        /*008e*/ 	.short	0x0020


	//----- nvinfo : EIATTR_SW_WAR
	.align		4
.L_29:
        /*0090*/ 	.byte	0x04, 0x36
        /*0092*/ 	.short	(.L_31 - .L_30)
.L_30:
        /*0094*/ 	.word	0x00000008
.L_31:


//--------------------- .nv.info._Z15InicializaVetoriiPi --------------------------
	.section	.nv.info._Z15InicializaVetoriiPi,"",@"SHT_CUDA_INFO"
	.sectionflags	@""
	.align	4


	//----- nvinfo : EIATTR_CUDA_API_VERSION
	.align		4
        /*0000*/ 	.byte	0x04, 0x37
        /*0002*/ 	.short	(.L_33 - .L_32)
.L_32:
        /*0004*/ 	.word	0x00000082


	//----- nvinfo : EIATTR_KPARAM_INFO
	.align		4
.L_33:
        /*0008*/ 	.byte	0x04, 0x17
        /*000a*/ 	.short	(.L_35 - .L_34)
.L_34:
        /*000c*/ 	.word	0x00000000
        /*0010*/ 	.short	0x0002
        /*0012*/ 	.short	0x0008
        /*0014*/ 	.byte	0x00, 0xf5, 0x21, 0x00


	//----- nvinfo : EIATTR_KPARAM_INFO
	.align		4
.L_35:
        /*0018*/ 	.byte	0x04, 0x17
        /*001a*/ 	.short	(.L_37 - .L_36)
.L_36:
        /*001c*/ 	.word	0x00000000
        /*0020*/ 	.short	0x0001
        /*0022*/ 	.short	0x0004
        /*0024*/ 	.byte	0x00, 0xf0, 0x11, 0x00


	//----- nvinfo : EIATTR_KPARAM_INFO
	.align		4
.L_37:
        /*0028*/ 	.byte	0x04, 0x17
        /*002a*/ 	.short	(.L_39 - .L_38)
.L_38:
        /*002c*/ 	.word	0x00000000
        /*0030*/ 	.short	0x0000
        /*0032*/ 	.short	0x0000
        /*0034*/ 	.byte	0x00, 0xf0, 0x11, 0x00


	//----- nvinfo : EIATTR_SPARSE_MMA_MASK
	.align		4
.L_39:
        /*0038*/ 	.byte	0x03, 0x50
        /*003a*/ 	.short	0x0000


	//----- nvinfo : EIATTR_MAXREG_COUNT
	.align		4
        /*003c*/ 	.byte	0x03, 0x1b
        /*003e*/ 	.short	0x00ff


	//----- nvinfo : EIATTR_MERCURY_ISA_VERSION
	.align		4
        /*0040*/ 	.byte	0x03, 0x5f
        /*0042*/ 	.short	0x0101


	//----- nvinfo : EIATTR_VRC_CTA_INIT_COUNT
	.align		4
        /*0044*/ 	.byte	0x02, 0x4a
	.zero		1
	.zero		1


	//----- nvinfo : EIATTR_EXIT_INSTR_OFFSETS
	.align		4
        /*0048*/ 	.byte	0x04, 0x1c
        /*004a*/ 	.short	(.L_41 - .L_40)


	//   ....[0]....
.L_40:
        /*004c*/ 	.word	0x00000120


	//   ....[1]....
        /*0050*/ 	.word	0x00000460


	//   ....[2]....
        /*0054*/ 	.word	0x000005d0


	//   ....[3]....
        /*0058*/ 	.word	0x000006c0


	//   ....[4]....
        /*005c*/ 	.word	0x00000770


	//----- nvinfo : EIATTR_CBANK_PARAM_SIZE
	.align		4
.L_41:
        /*0060*/ 	.byte	0x03, 0x19
        /*0062*/ 	.short	0x0010


	//----- nvinfo : EIATTR_PARAM_CBANK
	.align		4
        /*0064*/ 	.byte	0x04, 0x0a
        /*0066*/ 	.short	(.L_43 - .L_42)
	.align		4
.L_42:
        /*0068*/ 	.word	index@(.nv.constant0._Z15InicializaVetoriiPi)
        /*006c*/ 	.short	0x0380
        /*006e*/ 	.short	0x0010


	//----- nvinfo : EIATTR_SW_WAR
	.align		4
.L_43:
        /*0070*/ 	.byte	0x04, 0x36
        /*0072*/ 	.short	(.L_45 - .L_44)
.L_44:
        /*0074*/ 	.word	0x00000008
.L_45:


//--------------------- .nv.callgraph             --------------------------
	.section	.nv.callgraph,"",@"SHT_CUDA_CALLGRAPH"
	.align	4
	.sectionentsize	8
	.align		4
        /*0000*/ 	.word	0x00000000
	.align		4
        /*0004*/ 	.word	0xffffffff
	.align		4
        /*0008*/ 	.word	0x00000000
	.align		4
        /*000c*/ 	.word	0xfffffffe
	.align		4
        /*0010*/ 	.word	0x00000000
	.align		4
        /*0014*/ 	.word	0xfffffffd
	.align		4
        /*0018*/ 	.word	0x00000000
	.align		4
        /*001c*/ 	.word	0xfffffffc


//--------------------- .text._Z22CalculaDistanciaEdicaoiiPcS_Pi --------------------------
	.section	.text._Z22CalculaDistanciaEdicaoiiPcS_Pi,"ax",@progbits
	.align	128
        .global         _Z22CalculaDistanciaEdicaoiiPcS_Pi
        .type           _Z22CalculaDistanciaEdicaoiiPcS_Pi,@function
        .size           _Z22CalculaDistanciaEdicaoiiPcS_Pi,(.L_x_21 - _Z22CalculaDistanciaEdicaoiiPcS_Pi)
        .other          _Z22CalculaDistanciaEdicaoiiPcS_Pi,@"STO_CUDA_ENTRY STV_DEFAULT"
_Z22CalculaDistanciaEdicaoiiPcS_Pi:
.text._Z22CalculaDistanciaEdicaoiiPcS_Pi:
[----:B------:R-:W-:Y:S08]  /*0000*/  LDC R1, c[0x0][0x37c] ;  /* 0x0000df00ff017b82 */ /* 0x000ff00000000800 */
[----:B------:R-:W0:Y:S02]  /*0010*/  LDC R2, c[0x0][0x380] ;  /* 0x0000e000ff027b82 */ /* 0x000e240000000800 */
[----:B0-----:R-:W-:-:S13]  /*0020*/  ISETP.GE.AND P0, PT, R2, -0x3fe, PT ;  /* 0xfffffc020200780c */ /* 0x001fda0003f06270 */
[----:B------:R-:W-:Y:S05]  /*0030*/  @!P0 EXIT ;  /* 0x000000000000894d */ /* 0x000fea0003800000 */
[----:B------:R-:W0:Y:S01]  /*0040*/  S2R R0, SR_TID.X ;  /* 0x0000000000007919 */ /* 0x000e220000002100 */
[----:B------:R-:W1:Y:S01]  /*0050*/  LDCU UR5, c[0x0][0x384] ;  /* 0x00007080ff0577ac */ /* 0x000e620008000800 */
[----:B------:R-:W-:Y:S01]  /*0060*/  VIADD R2, R2, 0xffffffff ;  /* 0xffffffff02027836 */ /* 0x000fe20000000000 */
[----:B------:R-:W2:Y:S04]  /*0070*/  LDCU.64 UR12, c[0x0][0x358] ;  /* 0x00006b00ff0c77ac */ /* 0x000ea80008000a00 */
[----:B------:R-:W-:Y:S01]  /*0080*/  SHF.R.S32.HI R3, RZ, 0x1f, R2 ;  /* 0x0000001fff037819 */ /* 0x000fe20000011402 */
[----:B------:R-:W-:-:S03]  /*0090*/  UMOV UR4, URZ ;  /* 0x000000ff00047c82 */ /* 0x000fc60008000000 */
[----:B------:R-:W-:-:S04]  /*00a0*/  LEA.HI R3, R3, R2, RZ, 0xa ;  /* 0x0000000203037211 */ /* 0x000fc800078f50ff */
[----:B------:R-:W-:Y:S01]  /*00b0*/  SHF.R.S32.HI R6, RZ, 0xa, R3 ;  /* 0x0000000aff067819 */ /* 0x000fe20000011403 */
[----:B-1----:R-:W-:Y:S01]  /*00c0*/  UIADD3 UR5, UPT, UPT, UR5, 0x1, URZ ;  /* 0x0000000105057890 */ /* 0x002fe2000fffe0ff */
[----:B0-2---:R-:W-:-:S11]  /*00d0*/  LOP3.LUT R11, RZ, R0, RZ, 0x33, !PT ;  /* 0x00000000ff0b7212 */ /* 0x005fd600078e33ff */
.L_x_11:
[----:B0-----:R-:W0:Y:S01]  /*00e0*/  LDCU.64 UR8, c[0x0][0x380] ;  /* 0x00007000ff0877ac */ /* 0x001e220008000a00 */
[----:B------:R-:W-:-:S05]  /*00f0*/  IMAD.U32 R3, RZ, RZ, UR4 ;  /* 0x00000004ff037e24 */ /* 0x000fca000f8e00ff */
[----:B------:R-:W-:Y:S01]  /*0100*/  ISETP.NE.AND P3, PT, R3, R6, PT ;  /* 0x000000060300720c */ /* 0x000fe20003f65270 */
[----:B0-----:R-:W-:Y:S02]  /*0110*/  UIMAD UR6, UR4, -0x400, UR8 ;  /* 0xfffffc00040678a4 */ /* 0x001fe4000f8e0208 */
[----:B------:R-:W-:Y:S02]  /*0120*/  UIADD3 UR4, UPT, UPT, UR4, 0x1, URZ ;  /* 0x0000000104047890 */ /* 0x000fe4000fffe0ff */
[----:B------:R-:W-:-:S04]  /*0130*/  UISETP.LT.AND UP0, UPT, UR6, 0x400, UPT ;  /* 0x000004000600788c */ /* 0x000fc8000bf01270 */
[----:B------:R-:W-:-:S04]  /*0140*/  USEL UR6, UR6, 0x400, UP0 ;  /* 0x0000040006067887 */ /* 0x000fc80008000000 */
[----:B------:R-:W-:-:S04]  /*0150*/  UIADD3 UR7, UPT, UPT, UR6, UR9, URZ ;  /* 0x0000000906077290 */ /* 0x000fc8000fffe0ff */
[----:B------:R-:W-:-:S09]  /*0160*/  UISETP.GE.AND UP0, UPT, UR7, 0x2, UPT ;  /* 0x000000020700788c */ /* 0x000fd2000bf06270 */
[----:B-1234-:R-:W-:Y:S05]  /*0170*/  BRA.U !UP0, `(.L_x_0) ;  /* 0x0000000d08307547 */ /* 0x01efea000b800000 */
[----:B------:R-:W0:Y:S01]  /*0180*/  LDCU.64 UR10, c[0x0][0x388] ;  /* 0x00007100ff0a77ac */ /* 0x000e220008000a00 */
[----:B------:R-:W-:Y:S01]  /*0190*/  IMAD R8, R3, 0x400, R0 ;  /* 0x0000040003087824 */ /* 0x000fe200078e0200 */
[----:B------:R-:W-:-:S03]  /*01a0*/  UIADD3 UR7, UPT, UPT, UR6, -0x1, UR9 ;  /* 0xffffffff06077890 */ /* 0x000fc6000fffe009 */
[----:B------:R-:W-:Y:S01]  /*01b0*/  IMAD R7, R8, UR5, RZ ;  /* 0x0000000508077c24 */ /* 0x000fe2000f8e02ff */
[----:B------:R-:W-:-:S03]  /*01c0*/  UIADD3 UR6, UPT, UPT, UR7, -0x1, URZ ;  /* 0xffffffff07067890 */ /* 0x000fc6000fffe0ff */
[----:B------:R-:W-:Y:S01]  /*01d0*/  VIADD R9, R7, UR5 ;  /* 0x0000000507097c36 */ /* 0x000fe20008000000 */
[----:B------:R-:W-:Y:S02]  /*01e0*/  ULOP3.LUT UR14, UR7, 0x3, URZ, 0xc0, !UPT ;  /* 0x00000003070e7892 */ /* 0x000fe4000f8ec0ff */
[----:B------:R-:W-:-:S03]  /*01f0*/  UISETP.GE.U32.AND UP0, UPT, UR6, 0x3, UPT ;  /* 0x000000030600788c */ /* 0x000fc6000bf06070 */
[----:B------:R-:W-:Y:S01]  /*0200*/  UMOV UR6, 0x2 ;  /* 0x0000000200067882 */ /* 0x000fe20000000000 */
[----:B0-----:R-:W-:-:S04]  /*0210*/  IADD3 R2, P0, PT, R8, UR10, RZ ;  /* 0x0000000a08027c10 */ /* 0x001fc8000ff1e0ff */
[C---:B------:R-:W-:Y:S01]  /*0220*/  LEA.HI.X.SX32 R3, R8.reuse, UR11, 0x1, P0 ;  /* 0x0000000b08037c11 */ /* 0x040fe200080f0eff */
[----:B------:R-:W-:Y:S01]  /*0230*/  VIADD R8, R8, 0x1 ;  /* 0x0000000108087836 */ /* 0x000fe20000000000 */
[----:B------:R-:W-:Y:S07]  /*0240*/  BRA.U !UP0, `(.L_x_1) ;  /* 0x0000000508a87547 */ /* 0x000fee000b800000 */
[----:B------:R-:W0:Y:S01]  /*0250*/  LDC.64 R4, c[0x0][0x398] ;  /* 0x0000e600ff047b82 */ /* 0x000e220000000a00 */
[----:B------:R-:W-:Y:S01]  /*0260*/  ISETP.GT.AND P4, PT, R8, UR8, PT ;  /* 0x0000000808007c0c */ /* 0x000fe2000bf84270 */
[----:B------:R-:W1:Y:S01]  /*0270*/  LDCU UR9, c[0x0][0x384] ;  /* 0x00007080ff0977ac */ /* 0x000e620008000800 */
[----:B------:R-:W2:Y:S01]  /*0280*/  LDCU UR10, c[0x0][0x380] ;  /* 0x00007000ff0a77ac */ /* 0x000ea20008000800 */
[----:B------:R-:W3:Y:S01]  /*0290*/  LDCU.64 UR16, c[0x0][0x390] ;  /* 0x00007200ff1077ac */ /* 0x000ee20008000a00 */
[----:B------:R-:W-:Y:S01]  /*02a0*/  ULOP3.LUT UR7, UR7, 0xfffffffc, URZ, 0xc0, !UPT ;  /* 0xfffffffc07077892 */ /* 0x000fe2000f8ec0ff */
[----:B------:R-:W-:-:S11]  /*02b0*/  UMOV UR6, 0x2 ;  /* 0x0000000200067882 */ /* 0x000fd60000000000 */
.L_x_4:
[----:B------:R-:W-:-:S05]  /*02c0*/  VIADD R10, R11, UR6 ;  /* 0x000000060b0a7c36 */ /* 0x000fca0008000000 */
[----:B-1----:R-:W-:-:S04]  /*02d0*/  ISETP.GT.OR P2, PT, R10, UR9, P4 ;  /* 0x000000090a007c0c */ /* 0x002fc8000a744670 */
[----:B------:R-:W-:-:S13]  /*02e0*/  ISETP.LT.OR P2, PT, R10, 0x1, P2 ;  /* 0x000000010a00780c */ /* 0x000fda0001741670 */
[----:B------:R-:W1:Y:S01]  /*02f0*/  @!P2 LDC.64 R14, c[0x0][0x390] ;  /* 0x0000e400ff0eab82 */ /* 0x000e620000000a00 */
[----:B------:R-:W4:Y:S01]  /*0300*/  @!P2 LDG.E.U8 R16, desc[UR12][R2.64+0x1] ;  /* 0x0000010c0210a981 */ /* 0x000f22000c1e1100 */
[----:B--2---:R-:W-:-:S06]  /*0310*/  @!P2 IMAD.IADD R19, R7, 0x1, R10 ;  /* 0x000000010713a824 */ /* 0x004fcc00078e020a */
[----:B------:R-:W5:Y:S01]  /*0320*/  @!P2 LDC.64 R12, c[0x0][0x398] ;  /* 0x0000e600ff0cab82 */ /* 0x000f620000000a00 */
[----:B------:R-:W-:Y:S01]  /*0330*/  @!P2 IMAD.IADD R21, R9, 0x1, R10 ;  /* 0x000000010915a824 */ /* 0x000fe200078e020a */
[----:B-1----:R-:W-:-:S05]  /*0340*/  @!P2 IADD3 R14, P0, PT, R10, R14, RZ ;  /* 0x0000000e0a0ea210 */ /* 0x002fca0007f1e0ff */
[----:B------:R-:W-:-:S05]  /*0350*/  @!P2 IMAD.X R15, RZ, RZ, R15, P0 ;  /* 0x000000ffff0fa224 */ /* 0x000fca00000e060f */
[----:B------:R1:W4:Y:S01]  /*0360*/  @!P2 LDG.E.U8 R17, desc[UR12][R14.64] ;  /* 0x0000000c0e11a981 */ /* 0x000322000c1e1100 */
[----:B-----5:R-:W-:-:S04]  /*0370*/  @!P2 IMAD.WIDE R18, R19, 0x4, R12 ;  /* 0x000000041312a825 */ /* 0x020fc800078e020c */
[----:B------:R-:W-:Y:S01]  /*0380*/  @!P2 IMAD.WIDE R12, R21, 0x4, R12 ;  /* 0x00000004150ca825 */ /* 0x000fe200078e020c */
[----:B------:R-:W5:Y:S04]  /*0390*/  @!P2 LDG.E R22, desc[UR12][R18.64+-0x4] ;  /* 0xfffffc0c1216a981 */ /* 0x000f68000c1e1900 */
[----:B------:R3:W5:Y:S04]  /*03a0*/  @!P2 LDG.E R21, desc[UR12][R18.64] ;  /* 0x0000000c1215a981 */ /* 0x000768000c1e1900 */
[----:B------:R-:W5:Y:S01]  /*03b0*/  @!P2 LDG.E R20, desc[UR12][R12.64+-0x4] ;  /* 0xfffffc0c0c14a981 */ /* 0x000f62000c1e1900 */
[----:B--2---:R-:W-:Y:S01]  /*03c0*/  UMOV UR8, UR10 ;  /* 0x0000000a00087c82 */ /* 0x004fe20008000000 */
[----:B------:R-:W-:-:S02]  /*03d0*/  IADD3 R10, PT, PT, -R0, UR6, RZ ;  /* 0x00000006000a7c10 */ /* 0x000fc4000fffe1ff */
[----:B------:R-:W-:-:S04]  /*03e0*/  ISETP.GT.AND P0, PT, R8, UR8, PT ;  /* 0x0000000808007c0c */ /* 0x000fc8000bf04270 */
[----:B------:R-:W-:-:S04]  /*03f0*/  ISETP.GT.OR P1, PT, R10, UR9, P0 ;  /* 0x000000090a007c0c */ /* 0x000fc80008724670 */
[----:B------:R-:W-:-:S13]  /*0400*/  ISETP.LT.OR P1, PT, R10, 0x1, P1 ;  /* 0x000000010a00780c */ /* 0x000fda0000f21670 */
[----:B-1----:R-:W1:Y:S01]  /*0410*/  @!P1 LDC.64 R14, c[0x0][0x390] ;  /* 0x0000e400ff0e9b82 */ /* 0x002e620000000a00 */
[----:B---3--:R-:W-:Y:S01]  /*0420*/  @!P1 IMAD.IADD R19, R7, 0x1, R10 ;  /* 0x0000000107139824 */ /* 0x008fe200078e020a */
[----:B----4-:R-:W-:-:S06]  /*0430*/  ISETP.NE.OR P5, PT, R16, R17, P2 ;  /* 0x000000111000720c */ /* 0x010fcc00017a5670 */
[----:B------:R-:W2:Y:S01]  /*0440*/  @!P1 LDC.64 R16, c[0x0][0x398] ;  /* 0x0000e600ff109b82 */ /* 0x000ea20000000a00 */
[----:B-----5:R-:W-:-:S06]  /*0450*/  @!P2 VIADD R23, R22, 0x1 ;  /* 0x000000011617a836 */ /* 0x020fcc0000000000 */
[----:B------:R-:W-:Y:S01]  /*0460*/  @!P5 IMAD.MOV R23, RZ, RZ, R22 ;  /* 0x000000ffff17d224 */ /* 0x000fe200078e0216 */
[----:B------:R-:W-:-:S04]  /*0470*/  @!P2 VIMNMX R20, PT, PT, R20, R21, PT ;  /* 0x000000151414a248 */ /* 0x000fc80003fe0100 */
[----:B------:R-:W-:-:S05]  /*0480*/  @!P2 VIADDMNMX R21, R20, 0x1, R23, PT ;  /* 0x000000011415a846 */ /* 0x000fca0003800117 */
[----:B------:R3:W-:Y:S01]  /*0490*/  @!P2 STG.E desc[UR12][R12.64], R21 ;  /* 0x000000150c00a986 */ /* 0x0007e2000c10190c */
[----:B------:R-:W-:Y:S01]  /*04a0*/  BAR.SYNC.DEFER_BLOCKING 0x0 ;  /* 0x0000000000007b1d */ /* 0x000fe20000010000 */
[----:B-1----:R-:W-:-:S04]  /*04b0*/  @!P1 IADD3 R14, P5, PT, R10, R14, RZ ;  /* 0x0000000e0a0e9210 */ /* 0x002fc80007fbe0ff */
[----:B------:R-:W-:Y:S01]  /*04c0*/  @!P1 IADD3.X R15, PT, PT, RZ, R15, RZ, P5, !PT ;  /* 0x0000000fff0f9210 */ /* 0x000fe20002ffe4ff */
[----:B------:R-:W-:Y:S02]  /*04d0*/  @!P1 IMAD.IADD R23, R9, 0x1, R10 ;  /* 0x0000000109179824 */ /* 0x000fe400078e020a */
[----:B--2---:R-:W-:-:S04]  /*04e0*/  @!P1 IMAD.WIDE R18, R19, 0x4, R16 ;  /* 0x0000000413129825 */ /* 0x004fc800078e0210 */
[----:B------:R-:W-:Y:S01]  /*04f0*/  @!P1 IMAD.WIDE R16, R23, 0x4, R16 ;  /* 0x0000000417109825 */ /* 0x000fe200078e0210 */
[----:B------:R-:W2:Y:S04]  /*0500*/  @!P1 LDG.E.U8 R15, desc[UR12][R14.64] ;  /* 0x0000000c0e0f9981 */ /* 0x000ea8000c1e1100 */
[----:B------:R-:W2:Y:S04]  /*0510*/  @!P1 LDG.E.U8 R20, desc[UR12][R2.64+0x1] ;  /* 0x0000010c02149981 */ /* 0x000ea8000c1e1100 */
[----:B------:R-:W4:Y:S04]  /*0520*/  @!P1 LDG.E R24, desc[UR12][R18.64+-0x4] ;  /* 0xfffffc0c12189981 */ /* 0x000f28000c1e1900 */
[----:B------:R1:W5:Y:S04]  /*0530*/  @!P1 LDG.E R23, desc[UR12][R18.64] ;  /* 0x0000000c12179981 */ /* 0x000368000c1e1900 */
[----:B------:R-:W5:Y:S01]  /*0540*/  @!P1 LDG.E R22, desc[UR12][R16.64+-0x4] ;  /* 0xfffffc0c10169981 */ /* 0x000f62000c1e1900 */
[----:B------:R-:W-:-:S05]  /*0550*/  VIADD R25, R10, 0x1 ;  /* 0x000000010a197836 */ /* 0x000fca0000000000 */
[----:B------:R-:W-:-:S04]  /*0560*/  ISETP.GT.OR P2, PT, R25, UR9, P0 ;  /* 0x0000000919007c0c */ /* 0x000fc80008744670 */
[----:B------:R-:W-:-:S13]  /*0570*/  ISETP.GT.U32.OR P2, PT, R10, 0x7ffffffe, P2 ;  /* 0x7ffffffe0a00780c */ /* 0x000fda0001744470 */
[----:B---3--:R-:W3:Y:S01]  /*0580*/  @!P2 LDC.64 R12, c[0x0][0x390] ;  /* 0x0000e400ff0cab82 */ /* 0x008ee20000000a00 */
[----:B-1----:R-:W-:Y:S01]  /*0590*/  @!P2 IMAD.IADD R19, R7, 0x1, R25 ;  /* 0x000000010713a824 */ /* 0x002fe200078e0219 */
[----:B--2---:R-:W-:-:S06]  /*05a0*/  ISETP.NE.OR P5, PT, R20, R15, P1 ;  /* 0x0000000f1400720c */ /* 0x004fcc0000fa5670 */
[----:B------:R-:W1:Y:S01]  /*05b0*/  @!P2 LDC.64 R14, c[0x0][0x398] ;  /* 0x0000e600ff0eab82 */ /* 0x000e620000000a00 */
[----:B----4-:R-:W-:Y:S01]  /*05c0*/  @!P1 VIADD R20, R24, 0x1 ;  /* 0x0000000118149836 */ /* 0x010fe20000000000 */
[----:B-----5:R-:W-:-:S05]  /*05d0*/  @!P1 VIMNMX R22, PT, PT, R22, R23, PT ;  /* 0x0000001716169248 */ /* 0x020fca0003fe0100 */
[----:B------:R-:W-:-:S05]  /*05e0*/  @!P5 IMAD.MOV R20, RZ, RZ, R24 ;  /* 0x000000ffff14d224 */ /* 0x000fca00078e0218 */
[----:B------:R-:W-:-:S05]  /*05f0*/  @!P1 VIADDMNMX R21, R22, 0x1, R20, PT ;  /* 0x0000000116159846 */ /* 0x000fca0003800114 */
[----:B------:R2:W-:Y:S01]  /*0600*/  @!P1 STG.E desc[UR12][R16.64], R21 ;  /* 0x0000001510009986 */ /* 0x0005e2000c10190c */
[----:B------:R-:W-:Y:S01]  /*0610*/  BAR.SYNC.DEFER_BLOCKING 0x0 ;  /* 0x0000000000007b1d */ /* 0x000fe20000010000 */
[----:B---3--:R-:W-:-:S05]  /*0620*/  @!P2 IADD3 R12, P5, PT, R25, R12, RZ ;  /* 0x0000000c190ca210 */ /* 0x008fca0007fbe0ff */
[----:B------:R-:W-:Y:S02]  /*0630*/  @!P2 IMAD.X R13, RZ, RZ, R13, P5 ;  /* 0x000000ffff0da224 */ /* 0x000fe400028e060d */
[----:B------:R-:W-:Y:S02]  /*0640*/  @!P2 IMAD.IADD R23, R9, 0x1, R10 ;  /* 0x000000010917a824 */ /* 0x000fe400078e020a */
[----:B-1----:R-:W-:-:S04]  /*0650*/  @!P2 IMAD.WIDE R18, R19, 0x4, R14 ;  /* 0x000000041312a825 */ /* 0x002fc800078e020e */
[----:B------:R-:W-:Y:S01]  /*0660*/  @!P2 IMAD.WIDE R14, R23, 0x4, R14 ;  /* 0x00000004170ea825 */ /* 0x000fe200078e020e */
[----:B------:R-:W3:Y:S04]  /*0670*/  @!P2 LDG.E.U8 R13, desc[UR12][R12.64] ;  /* 0x0000000c0c0da981 */ /* 0x000ee8000c1e1100 */
[----:B------:R-:W3:Y:S04]  /*0680*/  @!P2 LDG.E.U8 R20, desc[UR12][R2.64+0x1] ;  /* 0x0000010c0214a981 */ /* 0x000ee8000c1e1100 */
[----:B------:R-:W2:Y:S04]  /*0690*/  @!P2 LDG.E R24, desc[UR12][R18.64+-0x4] ;  /* 0xfffffc0c1218a981 */ /* 0x000ea8000c1e1900 */
[----:B------:R-:W4:Y:S04]  /*06a0*/  @!P2 LDG.E R23, desc[UR12][R18.64] ;  /* 0x0000000c1217a981 */ /* 0x000f28000c1e1900 */
[----:B------:R-:W4:Y:S01]  /*06b0*/  @!P2 LDG.E R22, desc[UR12][R14.64] ;  /* 0x0000000c0e16a981 */ /* 0x000f22000c1e1900 */
[----:B------:R-:W-:Y:S01]  /*06c0*/  BSSY.RECONVERGENT B0, `(.L_x_2) ;  /* 0x000001d000007945 */ /* 0x000fe20003800200 */
[----:B---3--:R-:W-:Y:S01]  /*06d0*/  ISETP.NE.OR P1, PT, R20, R13, P2 ;  /* 0x0000000d1400720c */ /* 0x008fe20001725670 */
[----:B------:R-:W-:-:S05]  /*06e0*/  VIADD R20, R10, 0x2 ;  /* 0x000000020a147836 */ /* 0x000fca0000000000 */
[----:B------:R-:W-:Y:S02]  /*06f0*/  ISETP.GT.OR P0, PT, R20, UR9, P0 ;  /* 0x0000000914007c0c */ /* 0x000fe40008704670 */
[----:B--2---:R-:W-:Y:S02]  /*0700*/  @!P2 IADD3 R16, PT, PT, R24, 0x1, RZ ;  /* 0x000000011810a810 */ /* 0x004fe40007ffe0ff */
[----:B------:R-:W-:Y:S02]  /*0710*/  ISETP.LT.OR P0, PT, R20, 0x1, P0 ;  /* 0x000000011400780c */ /* 0x000fe40000701670 */
[----:B----4-:R-:W-:Y:S01]  /*0720*/  @!P2 VIMNMX R22, PT, PT, R22, R23, PT ;  /* 0x000000171616a248 */ /* 0x010fe20003fe0100 */
[----:B------:R-:W-:-:S05]  /*0730*/  @!P1 IMAD.MOV R16, RZ, RZ, R24 ;  /* 0x000000ffff109224 */ /* 0x000fca00078e0218 */
[----:B------:R-:W-:-:S05]  /*0740*/  @!P2 VIADDMNMX R13, R22, 0x1, R16, PT ;  /* 0x00000001160da846 */ /* 0x000fca0003800110 */
[----:B------:R1:W-:Y:S01]  /*0750*/  @!P2 STG.E desc[UR12][R14.64+0x4], R13 ;  /* 0x0000040d0e00a986 */ /* 0x0003e2000c10190c */
[----:B------:R-:W-:Y:S06]  /*0760*/  BAR.SYNC.DEFER_BLOCKING 0x0 ;  /* 0x0000000000007b1d */ /* 0x000fec0000010000 */
[----:B------:R-:W-:Y:S05]  /*0770*/  @P0 BRA `(.L_x_3) ;  /* 0x0000000000440947 */ /* 0x000fea0003800000 */
[----:B------:R-:W-:Y:S01]  /*0780*/  IADD3 R16, P0, PT, R20, UR16, RZ ;  /* 0x0000001014107c10 */ /* 0x000fe2000ff1e0ff */
[----:B------:R-:W2:Y:S04]  /*0790*/  LDG.E.U8 R10, desc[UR12][R2.64+0x1] ;  /* 0x0000010c020a7981 */ /* 0x000ea8000c1e1100 */
[----:B------:R-:W-:Y:S02]  /*07a0*/  IMAD.X R17, RZ, RZ, UR17, P0 ;  /* 0x00000011ff117e24 */ /* 0x000fe400080e06ff */
[----:B-1----:R-:W-:-:S04]  /*07b0*/  IMAD.IADD R15, R7, 0x1, R20 ;  /* 0x00000001070f7824 */ /* 0x002fc800078e0214 */
[----:B------:R-:W2:Y:S01]  /*07c0*/  LDG.E.U8 R17, desc[UR12][R16.64] ;  /* 0x0000000c10117981 */ /* 0x000ea2000c1e1100 */
[----:B------:R-:W-:Y:S02]  /*07d0*/  IMAD.IADD R13, R9, 0x1, R20 ;  /* 0x00000001090d7824 */ /* 0x000fe400078e0214 */
[----:B0-----:R-:W-:-:S04]  /*07e0*/  IMAD.WIDE R14, R15, 0x4, R4 ;  /* 0x000000040f0e7825 */ /* 0x001fc800078e0204 */
[----:B------:R-:W-:Y:S01]  /*07f0*/  IMAD.WIDE R12, R13, 0x4, R4 ;  /* 0x000000040d0c7825 */ /* 0x000fe200078e0204 */
[----:B------:R-:W3:Y:S04]  /*0800*/  LDG.E R20, desc[UR12][R14.64+-0x4] ;  /* 0xfffffc0c0e147981 */ /* 0x000ee8000c1e1900 */
[----:B------:R-:W4:Y:S04]  /*0810*/  LDG.E R19, desc[UR12][R14.64] ;  /* 0x0000000c0e137981 */ /* 0x000f28000c1e1900 */
[----:B------:R-:W4:Y:S01]  /*0820*/  LDG.E R18, desc[UR12][R12.64+-0x4] ;  /* 0xfffffc0c0c127981 */ /* 0x000f22000c1e1900 */
[----:B--2---:R-:W-:Y:S01]  /*0830*/  ISETP.NE.AND P0, PT, R10, R17, PT ;  /* 0x000000110a00720c */ /* 0x004fe20003f05270 */
[----:B---3--:R-:W-:-:S12]  /*0840*/  VIADD R10, R20, 0x1 ;  /* 0x00000001140a7836 */ /* 0x008fd80000000000 */
[----:B------:R-:W-:Y:S01]  /*0850*/  @!P0 IMAD.MOV R10, RZ, RZ, R20 ;  /* 0x000000ffff0a8224 */ /* 0x000fe200078e0214 */
[----:B----4-:R-:W-:-:S04]  /*0860*/  VIMNMX R19, PT, PT, R18, R19, PT ;  /* 0x0000001312137248 */ /* 0x010fc80003fe0100 */
[----:B------:R-:W-:-:S05]  /*0870*/  VIADDMNMX R19, R19, 0x1, R10, PT ;  /* 0x0000000113137846 */ /* 0x000fca000380010a */
[----:B------:R2:W-:Y:S02]  /*0880*/  STG.E desc[UR12][R12.64], R19 ;  /* 0x000000130c007986 */ /* 0x0005e4000c10190c */
.L_x_3:
[----:B------:R-:W-:Y:S05]  /*0890*/  BSYNC.RECONVERGENT B0 ;  /* 0x0000000000007941 */ /* 0x000fea0003800200 */
.L_x_2:
[----:B------:R-:W-:Y:S01]  /*08a0*/  BAR.SYNC.DEFER_BLOCKING 0x0 ;  /* 0x0000000000007b1d */ /* 0x000fe20000010000 */
[----:B------:R-:W-:Y:S02]  /*08b0*/  UIADD3 UR11, UPT, UPT, UR6, 0x2, URZ ;  /* 0x00000002060b7890 */ /* 0x000fe4000fffe0ff */
[----:B------:R-:W-:Y:S02]  /*08c0*/  UIADD3 UR6, UPT, UPT, UR6, 0x4, URZ ;  /* 0x0000000406067890 */ /* 0x000fe4000fffe0ff */
[----:B------:R-:W-:-:S09]  /*08d0*/  UISETP.NE.AND UP0, UPT, UR11, UR7, UPT ;  /* 0x000000070b00728c */ /* 0x000fd2000bf05270 */
[----:B------:R-:W-:Y:S05]  /*08e0*/  BRA.U UP0, `(.L_x_4) ;  /* 0xfffffff900747547 */ /* 0x000fea000b83ffff */
.L_x_1:
[----:B------:R-:W-:-:S09]  /*08f0*/  UISETP.NE.AND UP0, UPT, UR14, URZ, UPT ;  /* 0x000000ff0e00728c */ /* 0x000fd2000bf05270 */
[----:B------:R-:W-:Y:S05]  /*0900*/  BRA.U !UP0, `(.L_x_0) ;  /* 0x00000005084c7547 */ /* 0x000fea000b800000 */
[----:B------:R-:W-:Y:S01]  /*0910*/  VIADD R10, R11, UR6 ;  /* 0x000000060b0a7c36 */ /* 0x000fe20008000000 */
[----:B------:R-:W-:Y:S01]  /*0920*/  ISETP.GT.AND P0, PT, R8, UR8, PT ;  /* 0x0000000808007c0c */ /* 0x000fe2000bf04270 */
[----:B------:R-:W-:Y:S03]  /*0930*/  BSSY.RECONVERGENT B0, `(.L_x_5) ;  /* 0x0000017000007945 */ /* 0x000fe60003800200 */
[----:B------:R-:W-:-:S04]  /*0940*/  ISETP.GT.OR P1, PT, R10, UR9, P0 ;  /* 0x000000090a007c0c */ /* 0x000fc80008724670 */
[----:B------:R-:W-:-:S13]  /*0950*/  ISETP.LT.OR P1, PT, R10, 0x1, P1 ;  /* 0x000000010a00780c */ /* 0x000fda0000f21670 */
[----:B------:R-:W-:Y:S05]  /*0960*/  @P1 BRA `(.L_x_6) ;  /* 0x00000000004c1947 */ /* 0x000fea0003800000 */
[----:B------:R-:W3:Y:S01]  /*0970*/  LDCU.64 UR10, c[0x0][0x390] ;  /* 0x00007200ff0a77ac */ /* 0x000ee20008000a00 */
[----:B0-----:R-:W0:Y:S01]  /*0980*/  LDC.64 R4, c[0x0][0x398] ;  /* 0x0000e600ff047b82 */ /* 0x001e220000000a00 */
[----:B------:R-:W4:Y:S01]  /*0990*/  LDG.E.U8 R8, desc[UR12][R2.64+0x1] ;  /* 0x0000010c02087981 */ /* 0x000f22000c1e1100 */
[----:B-12---:R-:W-:Y:S01]  /*09a0*/  IMAD.IADD R13, R7, 0x1, R10 ;  /* 0x00000001070d7824 */ /* 0x006fe200078e020a */
[----:B---3--:R-:W-:-:S04]  /*09b0*/  IADD3 R14, P1, PT, R10, UR10, RZ ;  /* 0x0000000a0a0e7c10 */ /* 0x008fc8000ff3e0ff */
[----:B------:R-:W-:Y:S01]  /*09c0*/  IADD3.X R15, PT, PT, RZ, UR11, RZ, P1, !PT ;  /* 0x0000000bff0f7c10 */ /* 0x000fe20008ffe4ff */
[----:B------:R-:W-:-:S05]  /*09d0*/  IMAD.IADD R17, R9, 0x1, R10 ;  /* 0x0000000109117824 */ /* 0x000fca00078e020a */
[----:B------:R-:W4:Y:S01]  /*09e0*/  LDG.E.U8 R15, desc[UR12][R14.64] ;  /* 0x0000000c0e0f7981 */ /* 0x000f22000c1e1100 */
[----:B0-----:R-:W-:-:S04]  /*09f0*/  IMAD.WIDE R12, R13, 0x4, R4 ;  /* 0x000000040d0c7825 */ /* 0x001fc800078e0204 */
[----:B------:R-:W-:Y:S01]  /*0a00*/  IMAD.WIDE R4, R17, 0x4, R4 ;  /* 0x0000000411047825 */ /* 0x000fe200078e0204 */
[----:B------:R-:W2:Y:S04]  /*0a10*/  LDG.E R16, desc[UR12][R12.64+-0x4] ;  /* 0xfffffc0c0c107981 */ /* 0x000ea8000c1e1900 */
[----:B------:R-:W3:Y:S04]  /*0a20*/  LDG.E R17, desc[UR12][R12.64] ;  /* 0x0000000c0c117981 */ /* 0x000ee8000c1e1900 */
[----:B------:R-:W3:Y:S01]  /*0a30*/  LDG.E R10, desc[UR12][R4.64+-0x4] ;  /* 0xfffffc0c040a7981 */ /* 0x000ee2000c1e1900 */
[----:B----4-:R-:W-:Y:S01]  /*0a40*/  ISETP.NE.AND P1, PT, R8, R15, PT ;  /* 0x0000000f0800720c */ /* 0x010fe20003f25270 */
[----:B--2---:R-:W-:-:S12]  /*0a50*/  VIADD R8, R16, 0x1 ;  /* 0x0000000110087836 */ /* 0x004fd80000000000 */
[----:B------:R-:W-:Y:S01]  /*0a60*/  @!P1 IMAD.MOV R8, RZ, RZ, R16 ;  /* 0x000000ffff089224 */ /* 0x000fe200078e0210 */
[----:B---3--:R-:W-:-:S04]  /*0a70*/  VIMNMX R17, PT, PT, R10, R17, PT ;  /* 0x000000110a117248 */ /* 0x008fc80003fe0100 */
[----:B------:R-:W-:-:S05]  /*0a80*/  VIADDMNMX R17, R17, 0x1, R8, PT ;  /* 0x0000000111117846 */ /* 0x000fca0003800108 */
[----:B------:R3:W-:Y:S02]  /*0a90*/  STG.E desc[UR12][R4.64], R17 ;  /* 0x0000001104007986 */ /* 0x0007e4000c10190c */
.L_x_6:
[----:B------:R-:W-:Y:S05]  /*0aa0*/  BSYNC.RECONVERGENT B0 ;  /* 0x0000000000007941 */ /* 0x000fea0003800200 */
.L_x_5:
[----:B------:R-:W-:Y:S01]  /*0ab0*/  BAR.SYNC.DEFER_BLOCKING 0x0 ;  /* 0x0000000000007b1d */ /* 0x000fe20000010000 */
[----:B------:R-:W-:-:S09]  /*0ac0*/  UISETP.NE.AND UP0, UPT, UR14, 0x1, UPT ;  /* 0x000000010e00788c */ /* 0x000fd2000bf05270 */
[----:B------:R-:W-:Y:S05]  /*0ad0*/  BRA.U !UP0, `(.L_x_0) ;  /* 0x0000000108d87547 */ /* 0x000fea000b800000 */
[----:B------:R-:W-:Y:S01]  /*0ae0*/  IADD3 R8, PT, PT, -R0, UR6, RZ ;  /* 0x0000000600087c10 */ /* 0x000fe2000fffe1ff */
[----:B------:R-:W-:Y:S03]  /*0af0*/  BSSY.RECONVERGENT B0, `(.L_x_7) ;  /* 0x0000017000007945 */ /* 0x000fe60003800200 */
[----:B------:R-:W-:-:S04]  /*0b00*/  ISETP.GT.OR P1, PT, R8, UR9, P0 ;  /* 0x0000000908007c0c */ /* 0x000fc80008724670 */
[----:B------:R-:W-:-:S13]  /*0b10*/  ISETP.LT.OR P1, PT, R8, 0x1, P1 ;  /* 0x000000010800780c */ /* 0x000fda0000f21670 */
[----:B------:R-:W-:Y:S05]  /*0b20*/  @P1 BRA `(.L_x_8) ;  /* 0x00000000004c1947 */ /* 0x000fea0003800000 */
[----:B------:R-:W4:Y:S01]  /*0b30*/  LDCU.64 UR6, c[0x0][0x390] ;  /* 0x00007200ff0677ac */ /* 0x000f220008000a00 */
[----:B0--3--:R-:W0:Y:S01]  /*0b40*/  LDC.64 R4, c[0x0][0x398] ;  /* 0x0000e600ff047b82 */ /* 0x009e220000000a00 */
[----:B------:R-:W3:Y:S01]  /*0b50*/  LDG.E.U8 R10, desc[UR12][R2.64+0x1] ;  /* 0x0000010c020a7981 */ /* 0x000ee2000c1e1100 */
[----:B-12---:R-:W-:Y:S01]  /*0b60*/  IMAD.IADD R13, R7, 0x1, R8 ;  /* 0x00000001070d7824 */ /* 0x006fe200078e0208 */
[----:B----4-:R-:W-:-:S05]  /*0b70*/  IADD3 R14, P1, PT, R8, UR6, RZ ;  /* 0x00000006080e7c10 */ /* 0x010fca000ff3e0ff */
[----:B------:R-:W-:Y:S02]  /*0b80*/  IMAD.X R15, RZ, RZ, UR7, P1 ;  /* 0x00000007ff0f7e24 */ /* 0x000fe400088e06ff */
[----:B------:R-:W-:-:S04]  /*0b90*/  IMAD.IADD R17, R9, 0x1, R8 ;  /* 0x0000000109117824 */ /* 0x000fc800078e0208 */
[----:B------:R-:W3:Y:S01]  /*0ba0*/  LDG.E.U8 R15, desc[UR12][R14.64] ;  /* 0x0000000c0e0f7981 */ /* 0x000ee2000c1e1100 */
[----:B0-----:R-:W-:-:S04]  /*0bb0*/  IMAD.WIDE R12, R13, 0x4, R4 ;  /* 0x000000040d0c7825 */ /* 0x001fc800078e0204 */
[----:B------:R-:W-:Y:S01]  /*0bc0*/  IMAD.WIDE R4, R17, 0x4, R4 ;  /* 0x0000000411047825 */ /* 0x000fe200078e0204 */
[----:B------:R-:W2:Y:S04]  /*0bd0*/  LDG.E R18, desc[UR12][R12.64+-0x4] ;  /* 0xfffffc0c0c127981 */ /* 0x000ea8000c1e1900 */
[----:B------:R-:W4:Y:S04]  /*0be0*/  LDG.E R17, desc[UR12][R12.64] ;  /* 0x0000000c0c117981 */ /* 0x000f28000c1e1900 */
[----:B------:R-:W4:Y:S01]  /*0bf0*/  LDG.E R16, desc[UR12][R4.64+-0x4] ;  /* 0xfffffc0c04107981 */ /* 0x000f22000c1e1900 */
[----:B---3--:R-:W-:Y:S01]  /*0c00*/  ISETP.NE.AND P1, PT, R10, R15, PT ;  /* 0x0000000f0a00720c */ /* 0x008fe20003f25270 */
[----:B--2---:R-:W-:-:S12]  /*0c10*/  VIADD R10, R18, 0x1 ;  /* 0x00000001120a7836 */ /* 0x004fd80000000000 */
[----:B------:R-:W-:Y:S02]  /*0c20*/  @!P1 IADD3 R10, PT, PT, R18, RZ, RZ ;  /* 0x000000ff120a9210 */ /* 0x000fe40007ffe0ff */
[----:B----4-:R-:W-:-:S04]  /*0c30*/  VIMNMX R17, PT, PT, R16, R17, PT ;  /* 0x0000001110117248 */ /* 0x010fc80003fe0100 */
[----:B------:R-:W-:-:S05]  /*0c40*/  VIADDMNMX R17, R17, 0x1, R10, PT ;  /* 0x0000000111117846 */ /* 0x000fca000380010a */
[----:B------:R4:W-:Y:S02]  /*0c50*/  STG.E desc[UR12][R4.64], R17 ;  /* 0x0000001104007986 */ /* 0x0009e4000c10190c */
.L_x_8:
[----:B------:R-:W-:Y:S05]  /*0c60*/  BSYNC.RECONVERGENT B0 ;  /* 0x0000000000007941 */ /* 0x000fea0003800200 */
.L_x_7:
[----:B------:R-:W-:Y:S01]  /*0c70*/  BAR.SYNC.DEFER_BLOCKING 0x0 ;  /* 0x0000000000007b1d */ /* 0x000fe20000010000 */
[----:B------:R-:W-:-:S09]  /*0c80*/  UISETP.NE.AND UP0, UPT, UR14, 0x2, UPT ;  /* 0x000000020e00788c */ /* 0x000fd2000bf05270 */
[----:B------:R-:W-:Y:S05]  /*0c90*/  BRA.U !UP0, `(.L_x_0) ;  /* 0x0000000108687547 */ /* 0x000fea000b800000 */
[----:B------:R-:W-:Y:S01]  /*0ca0*/  VIADD R10, R8, 0x1 ;  /* 0x00000001080a7836 */ /* 0x000fe20000000000 */
[----:B------:R-:W-:Y:S04]  /*0cb0*/  BSSY.RECONVERGENT B0, `(.L_x_9) ;  /* 0x0000017000007945 */ /* 0x000fe80003800200 */
[----:B------:R-:W-:-:S04]  /*0cc0*/  ISETP.GT.OR P0, PT, R10, UR9, P0 ;  /* 0x000000090a007c0c */ /* 0x000fc80008704670 */
[----:B------:R-:W-:-:S13]  /*0cd0*/  ISETP.GT.U32.OR P0, PT, R8, 0x7ffffffe, P0 ;  /* 0x7ffffffe0800780c */ /* 0x000fda0000704470 */
[----:B------:R-:W-:Y:S05]  /*0ce0*/  @P0 BRA `(.L_x_10) ;  /* 0x00000000004c0947 */ /* 0x000fea0003800000 */
[----:B------:R-:W2:Y:S01]  /*0cf0*/  LDCU.64 UR6, c[0x0][0x390] ;  /* 0x00007200ff0677ac */ /* 0x000ea20008000a00 */
[----:B0--34-:R-:W0:Y:S01]  /*0d00*/  LDC.64 R4, c[0x0][0x398] ;  /* 0x0000e600ff047b82 */ /* 0x019e220000000a00 */
[----:B------:R-:W3:Y:S01]  /*0d10*/  LDG.E.U8 R2, desc[UR12][R2.64+0x1] ;  /* 0x0000010c02027981 */ /* 0x000ee2000c1e1100 */
[----:B------:R-:W-:Y:S01]  /*0d20*/  IMAD.IADD R7, R7, 0x1, R10 ;  /* 0x0000000107077824 */ /* 0x000fe200078e020a */
[----:B--2---:R-:W-:-:S05]  /*0d30*/  IADD3 R12, P0, PT, R10, UR6, RZ ;  /* 0x000000060a0c7c10 */ /* 0x004fca000ff1e0ff */
[----:B-1----:R-:W-:-:S06]  /*0d40*/  IMAD.X R13, RZ, RZ, UR7, P0 ;  /* 0x00000007ff0d7e24 */ /* 0x002fcc00080e06ff */
[----:B------:R-:W3:Y:S01]  /*0d50*/  LDG.E.U8 R13, desc[UR12][R12.64] ;  /* 0x0000000c0c0d7981 */ /* 0x000ee2000c1e1100 */
[----:B------:R-:W-:Y:S02]  /*0d60*/  IMAD.IADD R15, R9, 0x1, R8 ;  /* 0x00000001090f7824 */ /* 0x000fe400078e0208 */
[----:B0-----:R-:W-:-:S04]  /*0d70*/  IMAD.WIDE R8, R7, 0x4, R4 ;  /* 0x0000000407087825 */ /* 0x001fc800078e0204 */
[----:B------:R-:W-:Y:S01]  /*0d80*/  IMAD.WIDE R4, R15, 0x4, R4 ;  /* 0x000000040f047825 */ /* 0x000fe200078e0204 */
[----:B------:R-:W2:Y:S04]  /*0d90*/  LDG.E R14, desc[UR12][R8.64+-0x4] ;  /* 0xfffffc0c080e7981 */ /* 0x000ea8000c1e1900 */
[----:B------:R-:W4:Y:S04]  /*0da0*/  LDG.E R10, desc[UR12][R8.64] ;  /* 0x0000000c080a7981 */ /* 0x000f28000c1e1900 */
[----:B------:R-:W4:Y:S01]  /*0db0*/  LDG.E R7, desc[UR12][R4.64] ;  /* 0x0000000c04077981 */ /* 0x000f22000c1e1900 */
[----:B---3--:R-:W-:Y:S01]  /*0dc0*/  ISETP.NE.AND P0, PT, R2, R13, PT ;  /* 0x0000000d0200720c */ /* 0x008fe20003f05270 */
[----:B--2---:R-:W-:-:S12]  /*0dd0*/  VIADD R15, R14, 0x1 ;  /* 0x000000010e0f7836 */ /* 0x004fd80000000000 */
[----:B------:R-:W-:Y:S01]  /*0de0*/  @!P0 IMAD.MOV R15, RZ, RZ, R14 ;  /* 0x000000ffff0f8224 */ /* 0x000fe200078e020e */
[----:B----4-:R-:W-:-:S04]  /*0df0*/  VIMNMX R10, PT, PT, R7, R10, PT ;  /* 0x0000000a070a7248 */ /* 0x010fc80003fe0100 */
[----:B------:R-:W-:-:S05]  /*0e00*/  VIADDMNMX R15, R10, 0x1, R15, PT ;  /* 0x000000010a0f7846 */ /* 0x000fca000380010f */
[----:B------:R0:W-:Y:S02]  /*0e10*/  STG.E desc[UR12][R4.64+0x4], R15 ;  /* 0x0000040f04007986 */ /* 0x0001e4000c10190c */
.L_x_10:
[----:B------:R-:W-:Y:S05]  /*0e20*/  BSYNC.RECONVERGENT B0 ;  /* 0x0000000000007941 */ /* 0x000fea0003800200 */
.L_x_9:
[----:B------:R-:W-:Y:S06]  /*0e30*/  BAR.SYNC.DEFER_BLOCKING 0x0 ;  /* 0x0000000000007b1d */ /* 0x000fec0000010000 */
.L_x_0:
[----:B------:R-:W-:Y:S05]  /*0e40*/  @P3 BRA `(.L_x_11) ;  /* 0xfffffff000a43947 */ /* 0x000fea000383ffff */
[----:B------:R-:W-:Y:S05]  /*0e50*/  EXIT ;  /* 0x000000000000794d */ /* 0x000fea0003800000 */
.L_x_12:
[----:B------:R-:W-:-:S00]  /*0e60*/  BRA `(.L_x_12) ;  /* 0xfffffffc00fc7947 */ /* 0x000fc0000383ffff */
[----:B------:R-:W-:-:S00]  /*0e70*/  NOP ;  /* 0x0000000000007918 */ /* 0x000fc00000000000 */
        /* <DEDUP_REMOVED lines=8> */
.L_x_21:


//--------------------- .text._Z15InicializaVetoriiPi --------------------------
	.section	.text._Z15InicializaVetoriiPi,"ax",@progbits
	.align	128
        .global         _Z15InicializaVetoriiPi
        .type           _Z15InicializaVetoriiPi,@function
        .size           _Z15InicializaVetoriiPi,(.L_x_22 - _Z15InicializaVetoriiPi)
        .other          _Z15InicializaVetoriiPi,@"STO_CUDA_ENTRY STV_DEFAULT"
_Z15InicializaVetoriiPi:
.text._Z15InicializaVetoriiPi:
[----:B------:R-:W-:Y:S01]  /*0000*/  LDC R1, c[0x0][0x37c] ;  /* 0x0000df00ff017b82 */ /* 0x000fe20000000800 */
[----:B------:R-:W0:Y:S01]  /*0010*/  LDCU.64 UR6, c[0x0][0x380] ;  /* 0x00007000ff0677ac */ /* 0x000e220008000a00 */
[----:B------:R-:W1:Y:S01]  /*0020*/  LDCU.64 UR10, c[0x0][0x358] ;  /* 0x00006b00ff0a77ac */ /* 0x000e620008000a00 */
[----:B0-----:R-:W-:Y:S02]  /*0030*/  UIADD3 UR4, UPT, UPT, UR7, 0x1, URZ ;  /* 0x0000000107047890 */ /* 0x001fe4000fffe0ff */
[----:B------:R-:W-:Y:S01]  /*0040*/  ISETP.LE.AND P1, PT, RZ, UR7, PT ;  /* 0x00000007ff007c0c */ /* 0x000fe2000bf23270 */
[----:B------:R-:W-:-:S04]  /*0050*/  UIMAD UR5, UR7, UR6, UR6 ;  /* 0x00000006070572a4 */ /* 0x000fc8000f8e0206 */
[----:B------:R-:W-:-:S04]  /*0060*/  UIADD3 UR5, UPT, UPT, UR4, UR5, URZ ;  /* 0x0000000504057290 */ /* 0x000fc8000fffe0ff */
[----:B------:R-:W-:-:S09]  /*0070*/  UISETP.GE.AND UP0, UPT, UR5, 0x1, UPT ;  /* 0x000000010500788c */ /* 0x000fd2000bf06270 */
[----:B-1----:R-:W-:Y:S05]  /*0080*/  BRA.U !UP0, `(.L_x_13) ;  /* 0x0000000108247547 */ /* 0x002fea000b800000 */
[----:B------:R-:W0:Y:S01]  /*0090*/  LDC.64 R4, c[0x0][0x388] ;  /* 0x0000e200ff047b82 */ /* 0x000e220000000a00 */
[----:B------:R-:W-:Y:S02]  /*00a0*/  IMAD.MOV.U32 R7, RZ, RZ, RZ ;  /* 0x000000ffff077224 */ /* 0x000fe400078e00ff */
[----:B------:R-:W-:-:S07]  /*00b0*/  IMAD.MOV.U32 R9, RZ, RZ, RZ ;  /* 0x000000ffff097224 */ /* 0x000fce00078e00ff */
.L_x_14:
[C---:B0-----:R-:W-:Y:S01]  /*00c0*/  IMAD.WIDE R2, R9.reuse, 0x4, R4 ;  /* 0x0000000409027825 */ /* 0x041fe200078e0204 */
[----:B------:R-:W-:-:S04]  /*00d0*/  IADD3 R9, PT, PT, R9, UR4, RZ ;  /* 0x0000000409097c10 */ /* 0x000fc8000fffe0ff */
[----:B------:R-:W-:Y:S01]  /*00e0*/  ISETP.GE.AND P0, PT, R9, UR5, PT ;  /* 0x0000000509007c0c */ /* 0x000fe2000bf06270 */
[----:B------:R0:W-:Y:S02]  /*00f0*/  STG.E desc[UR10][R2.64], R7 ;  /* 0x0000000702007986 */ /* 0x0001e4000c10190a */
[----:B0-----:R-:W-:-:S10]  /*0100*/  VIADD R7, R7, 0x1 ;  /* 0x0000000107077836 */ /* 0x001fd40000000000 */
[----:B------:R-:W-:Y:S05]  /*0110*/  @!P0 BRA `(.L_x_14) ;  /* 0xfffffffc00e88947 */ /* 0x000fea000383ffff */
.L_x_13:
[----:B------:R-:W-:Y:S05]  /*0120*/  @!P1 EXIT ;  /* 0x000000000000994d */ /* 0x000fea0003800000 */
[----:B------:R-:W-:Y:S01]  /*0130*/  UISETP.GE.U32.AND UP0, UPT, UR7, 0xf, UPT ;  /* 0x0000000f0700788c */ /* 0x000fe2000bf06070 */
[----:B------:R-:W-:Y:S01]  /*0140*/  IMAD.MOV.U32 R0, RZ, RZ, RZ ;  /* 0x000000ffff007224 */ /* 0x000fe200078e00ff */
[----:B------:R-:W-:-:S06]  /*0150*/  ULOP3.LUT UR8, UR4, 0xf, URZ, 0xc0, !UPT ;  /* 0x0000000f04087892 */ /* 0x000fcc000f8ec0ff */
[----:B------:R-:W-:Y:S01]  /*0160*/  ISETP.NE.AND P1, PT, RZ, UR8, PT ;  /* 0x00000008ff007c0c */ /* 0x000fe2000bf25270 */
[----:B------:R-:W-:-:S12]  /*0170*/  BRA.U !UP0, `(.L_x_15) ;  /* 0x0000000108b87547 */ /* 0x000fd8000b800000 */
[----:B------:R-:W0:Y:S01]  /*0180*/  LDCU.64 UR6, c[0x0][0x388] ;  /* 0x00007100ff0677ac */ /* 0x000e220008000a00 */
[----:B------:R-:W-:Y:S01]  /*0190*/  HFMA2 R5, -RZ, RZ, 0, 0 ;  /* 0x00000000ff057431 */ /* 0x000fe200000001ff */
[----:B------:R-:W-:-:S06]  /*01a0*/  ULOP3.LUT UR9, UR4, 0x7ffffff0, URZ, 0xc0, !UPT ;  /* 0x7ffffff004097892 */ /* 0x000fcc000f8ec0ff */
[----:B------:R-:W-:Y:S01]  /*01b0*/  IMAD.U32 R0, RZ, RZ, UR9 ;  /* 0x00000009ff007e24 */ /* 0x000fe2000f8e00ff */
[----:B0-----:R-:W-:-:S04]  /*01c0*/  UIADD3 UR5, UP0, UPT, UR6, 0x20, URZ ;  /* 0x0000002006057890 */ /* 0x001fc8000ff1e0ff */
[----:B------:R-:W-:Y:S02]  /*01d0*/  UIADD3.X UR6, UPT, UPT, URZ, UR7, URZ, UP0, !UPT ;  /* 0x00000007ff067290 */ /* 0x000fe400087fe4ff */
[----:B------:R-:W-:-:S04]  /*01e0*/  MOV R4, UR5 ;  /* 0x0000000500047c02 */ /* 0x000fc80008000f00 */
[----:B------:R-:W-:-:S07]  /*01f0*/  IMAD.U32 R17, RZ, RZ, UR6 ;  /* 0x00000006ff117e24 */ /* 0x000fce000f8e00ff */
.L_x_16:
[----:B0-----:R-:W-:Y:S01]  /*0200*/  MOV R2, R4 ;  /* 0x0000000400027202 */ /* 0x001fe20000000f00 */
[----:B------:R-:W-:Y:S01]  /*0210*/  IMAD.MOV.U32 R3, RZ, RZ, R17 ;  /* 0x000000ffff037224 */ /* 0x000fe200078e0011 */
[C---:B------:R-:W-:Y:S01]  /*0220*/  IADD3 R7, PT, PT, R5.reuse, 0x1, RZ ;  /* 0x0000000105077810 */ /* 0x040fe20007ffe0ff */
[C---:B------:R-:W-:Y:S01]  /*0230*/  VIADD R9, R5.reuse, 0x2 ;  /* 0x0000000205097836 */ /* 0x040fe20000000000 */
[C---:B------:R-:W-:Y:S01]  /*0240*/  IADD3 R11, PT, PT, R5.reuse, 0x3, RZ ;  /* 0x00000003050b7810 */ /* 0x040fe20007ffe0ff */
[C---:B------:R-:W-:Y:S01]  /*0250*/  VIADD R13, R5.reuse, 0x4 ;  /* 0x00000004050d7836 */ /* 0x040fe20000000000 */
[C---:B------:R-:W-:Y:S01]  /*0260*/  IADD3 R15, PT, PT, R5.reuse, 0x5, RZ ;  /* 0x00000005050f7810 */ /* 0x040fe20007ffe0ff */
[----:B------:R0:W-:Y:S01]  /*0270*/  STG.E desc[UR10][R2.64+-0x1c], R7 ;  /* 0xffffe40702007986 */ /* 0x0001e2000c10190a */
[C---:B------:R-:W-:Y:S01]  /*0280*/  VIADD R17, R5.reuse, 0x6 ;  /* 0x0000000605117836 */ /* 0x040fe20000000000 */
[C---:B------:R-:W-:Y:S01]  /*0290*/  IADD3 R19, PT, PT, R5.reuse, 0x7, RZ ;  /* 0x0000000705137810 */ /* 0x040fe20007ffe0ff */
[C---:B------:R-:W-:Y:S01]  /*02a0*/  VIADD R21, R5.reuse, 0x8 ;  /* 0x0000000805157836 */ /* 0x040fe20000000000 */
[----:B------:R1:W-:Y:S01]  /*02b0*/  STG.E desc[UR10][R2.64+-0x18], R9 ;  /* 0xffffe80902007986 */ /* 0x0003e2000c10190a */
[C---:B------:R-:W-:Y:S01]  /*02c0*/  IADD3 R23, PT, PT, R5.reuse, 0x9, RZ ;  /* 0x0000000905177810 */ /* 0x040fe20007ffe0ff */
[C---:B------:R-:W-:Y:S01]  /*02d0*/  VIADD R25, R5.reuse, 0xa ;  /* 0x0000000a05197836 */ /* 0x040fe20000000000 */
[----:B------:R-:W-:Y:S01]  /*02e0*/  IADD3 R4, P2, PT, R2, 0x40, RZ ;  /* 0x0000004002047810 */ /* 0x000fe20007f5e0ff */
[----:B------:R2:W-:Y:S04]  /*02f0*/  STG.E desc[UR10][R2.64+-0x14], R11 ;  /* 0xffffec0b02007986 */ /* 0x0005e8000c10190a */
[----:B------:R3:W-:Y:S01]  /*0300*/  STG.E desc[UR10][R2.64+-0x10], R13 ;  /* 0xfffff00d02007986 */ /* 0x0007e2000c10190a */
[----:B0-----:R-:W-:-:S03]  /*0310*/  IADD3 R7, PT, PT, R5, 0xb, RZ ;  /* 0x0000000b05077810 */ /* 0x001fc60007ffe0ff */
[----:B------:R0:W-:Y:S01]  /*0320*/  STG.E desc[UR10][R2.64+-0xc], R15 ;  /* 0xfffff40f02007986 */ /* 0x0001e2000c10190a */
[C---:B-1----:R-:W-:Y:S01]  /*0330*/  VIADD R9, R5.reuse, 0xc ;  /* 0x0000000c05097836 */ /* 0x042fe20000000000 */
[C---:B--2---:R-:W-:Y:S02]  /*0340*/  IADD3 R11, PT, PT, R5.reuse, 0xd, RZ ;  /* 0x0000000d050b7810 */ /* 0x044fe40007ffe0ff */
[----:B------:R1:W-:Y:S01]  /*0350*/  STG.E desc[UR10][R2.64+-0x20], R5 ;  /* 0xffffe00502007986 */ /* 0x0003e2000c10190a */
[----:B---3--:R-:W-:-:S03]  /*0360*/  VIADD R13, R5, 0xe ;  /* 0x0000000e050d7836 */ /* 0x008fc60000000000 */
[----:B------:R2:W-:Y:S01]  /*0370*/  STG.E desc[UR10][R2.64+-0x8], R17 ;  /* 0xfffff81102007986 */ /* 0x0005e2000c10190a */
[----:B0-----:R-:W-:-:S03]  /*0380*/  IADD3 R15, PT, PT, R5, 0xf, RZ ;  /* 0x0000000f050f7810 */ /* 0x001fc60007ffe0ff */
[----:B------:R0:W-:Y:S01]  /*0390*/  STG.E desc[UR10][R2.64+-0x4], R19 ;  /* 0xfffffc1302007986 */ /* 0x0001e2000c10190a */
[----:B-1----:R-:W-:-:S03]  /*03a0*/  VIADD R5, R5, 0x10 ;  /* 0x0000001005057836 */ /* 0x002fc60000000000 */
[----:B------:R0:W-:Y:S01]  /*03b0*/  STG.E desc[UR10][R2.64], R21 ;  /* 0x0000001502007986 */ /* 0x0001e2000c10190a */
[----:B--2---:R-:W-:-:S03]  /*03c0*/  IADD3.X R17, PT, PT, RZ, R3, RZ, P2, !PT ;  /* 0x00000003ff117210 */ /* 0x004fc600017fe4ff */
[----:B------:R0:W-:Y:S01]  /*03d0*/  STG.E desc[UR10][R2.64+0x4], R23 ;  /* 0x0000041702007986 */ /* 0x0001e2000c10190a */
[----:B------:R-:W-:-:S03]  /*03e0*/  ISETP.NE.AND P0, PT, R5, R0, PT ;  /* 0x000000000500720c */ /* 0x000fc60003f05270 */
[----:B------:R0:W-:Y:S04]  /*03f0*/  STG.E desc[UR10][R2.64+0x8], R25 ;  /* 0x0000081902007986 */ /* 0x0001e8000c10190a */
[----:B------:R0:W-:Y:S04]  /*0400*/  STG.E desc[UR10][R2.64+0xc], R7 ;  /* 0x00000c0702007986 */ /* 0x0001e8000c10190a */
[----:B------:R0:W-:Y:S04]  /*0410*/  STG.E desc[UR10][R2.64+0x10], R9 ;  /* 0x0000100902007986 */ /* 0x0001e8000c10190a */
[----:B------:R0:W-:Y:S04]  /*0420*/  STG.E desc[UR10][R2.64+0x14], R11 ;  /* 0x0000140b02007986 */ /* 0x0001e8000c10190a */
[----:B------:R0:W-:Y:S04]  /*0430*/  STG.E desc[UR10][R2.64+0x18], R13 ;  /* 0x0000180d02007986 */ /* 0x0001e8000c10190a */
[----:B------:R0:W-:Y:S01]  /*0440*/  STG.E desc[UR10][R2.64+0x1c], R15 ;  /* 0x00001c0f02007986 */ /* 0x0001e2000c10190a */
[----:B------:R-:W-:Y:S05]  /*0450*/  @P0 BRA `(.L_x_16) ;  /* 0xfffffffc00680947 */ /* 0x000fea000383ffff */
.L_x_15:
[----:B------:R-:W-:Y:S05]  /*0460*/  @!P1 EXIT ;  /* 0x000000000000994d */ /* 0x000fea0003800000 */
[----:B------:R-:W-:Y:S02]  /*0470*/  UISETP.GE.U32.AND UP0, UPT, UR8, 0x8, UPT ;  /* 0x000000080800788c */ /* 0x000fe4000bf06070 */
[----:B------:R-:W-:-:S06]  /*0480*/  ULOP3.LUT UR5, UR4, 0x7, URZ, 0xc0, !UPT ;  /* 0x0000000704057892 */ /* 0x000fcc000f8ec0ff */
[----:B------:R-:W-:Y:S01]  /*0490*/  ISETP.NE.AND P0, PT, RZ, UR5, PT ;  /* 0x00000005ff007c0c */ /* 0x000fe2000bf05270 */
[----:B------:R-:W-:-:S12]  /*04a0*/  BRA.U !UP0, `(.L_x_17) ;  /* 0x0000000108487547 */ /* 0x000fd8000b800000 */
[----:B0-----:R-:W0:Y:S01]  /*04b0*/  LDC.64 R2, c[0x0][0x388] ;  /* 0x0000e200ff027b82 */ /* 0x001e220000000a00 */
[C---:B------:R-:W-:Y:S01]  /*04c0*/  VIADD R5, R0.reuse, 0x1 ;  /* 0x0000000100057836 */ /* 0x040fe20000000000 */
[C---:B------:R-:W-:Y:S01]  /*04d0*/  IADD3 R7, PT, PT, R0.reuse, 0x2, RZ ;  /* 0x0000000200077810 */ /* 0x040fe20007ffe0ff */
[C---:B------:R-:W-:Y:S01]  /*04e0*/  VIADD R9, R0.reuse, 0x3 ;  /* 0x0000000300097836 */ /* 0x040fe20000000000 */
[C---:B------:R-:W-:Y:S01]  /*04f0*/  IADD3 R11, PT, PT, R0.reuse, 0x4, RZ ;  /* 0x00000004000b7810 */ /* 0x040fe20007ffe0ff */
[C---:B------:R-:W-:Y:S01]  /*0500*/  VIADD R13, R0.reuse, 0x5 ;  /* 0x00000005000d7836 */ /* 0x040fe20000000000 */
[C---:B------:R-:W-:Y:S01]  /*0510*/  IADD3 R15, PT, PT, R0.reuse, 0x6, RZ ;  /* 0x00000006000f7810 */ /* 0x040fe20007ffe0ff */
[C---:B------:R-:W-:Y:S02]  /*0520*/  VIADD R17, R0.reuse, 0x7 ;  /* 0x0000000700117836 */ /* 0x040fe40000000000 */
[----:B0-----:R-:W-:-:S05]  /*0530*/  IMAD.WIDE.U32 R2, R0, 0x4, R2 ;  /* 0x0000000400027825 */ /* 0x001fca00078e0002 */
[----:B------:R-:W-:Y:S04]  /*0540*/  STG.E desc[UR10][R2.64+0x4], R5 ;  /* 0x0000040502007986 */ /* 0x000fe8000c10190a */
[----:B------:R-:W-:Y:S04]  /*0550*/  STG.E desc[UR10][R2.64+0x8], R7 ;  /* 0x0000080702007986 */ /* 0x000fe8000c10190a */
[----:B------:R-:W-:Y:S04]  /*0560*/  STG.E desc[UR10][R2.64+0xc], R9 ;  /* 0x00000c0902007986 */ /* 0x000fe8000c10190a */
[----:B------:R-:W-:Y:S04]  /*0570*/  STG.E desc[UR10][R2.64+0x10], R11 ;  /* 0x0000100b02007986 */ /* 0x000fe8000c10190a */
[----:B------:R-:W-:Y:S04]  /*0580*/  STG.E desc[UR10][R2.64+0x14], R13 ;  /* 0x0000140d02007986 */ /* 0x000fe8000c10190a */
[----:B------:R-:W-:Y:S04]  /*0590*/  STG.E desc[UR10][R2.64+0x18], R15 ;  /* 0x0000180f02007986 */ /* 0x000fe8000c10190a */
[----:B------:R-:W-:Y:S04]  /*05a0*/  STG.E desc[UR10][R2.64+0x1c], R17 ;  /* 0x00001c1102007986 */ /* 0x000fe8000c10190a */
[----:B------:R0:W-:Y:S02]  /*05b0*/  STG.E desc[UR10][R2.64], R0 ;  /* 0x0000000002007986 */ /* 0x0001e4000c10190a */
[----:B0-----:R-:W-:-:S07]  /*05c0*/  IADD3 R0, PT, PT, R0, 0x8, RZ ;  /* 0x0000000800007810 */ /* 0x001fce0007ffe0ff */
.L_x_17:
        /* <DEDUP_REMOVED lines=8> */
[C---:B------:R-:W-:Y:S02]  /*0650*/  VIADD R9, R0.reuse, 0x3 ;  /* 0x0000000300097836 */ /* 0x040fe40000000000 */
[----:B0-----:R-:W-:-:S05]  /*0660*/  IMAD.WIDE.U32 R2, R0, 0x4, R2 ;  /* 0x0000000400027825 */ /* 0x001fca00078e0002 */
[----:B------:R-:W-:Y:S04]  /*0670*/  STG.E desc[UR10][R2.64+0x4], R5 ;  /* 0x0000040502007986 */ /* 0x000fe8000c10190a */
[----:B------:R-:W-:Y:S04]  /*0680*/  STG.E desc[UR10][R2.64+0x8], R7 ;  /* 0x0000080702007986 */ /* 0x000fe8000c10190a */
[----:B------:R-:W-:Y:S04]  /*0690*/  STG.E desc[UR10][R2.64+0xc], R9 ;  /* 0x00000c0902007986 */ /* 0x000fe8000c10190a */
[----:B------:R0:W-:Y:S02]  /*06a0*/  STG.E desc[UR10][R2.64], R0 ;  /* 0x0000000002007986 */ /* 0x0001e4000c10190a */
[----:B0-----:R-:W-:-:S07]  /*06b0*/  IADD3 R0, PT, PT, R0, 0x4, RZ ;  /* 0x0000000400007810 */ /* 0x001fce0007ffe0ff */
.L_x_18:
[----:B------:R-:W-:Y:S05]  /*06c0*/  @!P0 EXIT ;  /* 0x000000000000894d */ /* 0x000fea0003800000 */
[----:B0-----:R-:W0:Y:S01]  /*06d0*/  LDC.64 R2, c[0x0][0x388] ;  /* 0x0000e200ff027b82 */ /* 0x001e220000000a00 */
[----:B------:R-:W-:Y:S01]  /*06e0*/  UIADD3 UR4, UPT, UPT, -UR4, URZ, URZ ;  /* 0x000000ff04047290 */ /* 0x000fe2000fffe1ff */
[----:B0-----:R-:W-:-:S11]  /*06f0*/  IMAD.WIDE.U32 R2, R0, 0x4, R2 ;  /* 0x0000000400027825 */ /* 0x001fd600078e0002 */
.L_x_19:
[----:B------:R-:W-:Y:S01]  /*0700*/  UIADD3 UR4, UPT, UPT, UR4, 0x1, URZ ;  /* 0x0000000104047890 */ /* 0x000fe2000fffe0ff */
[----:B------:R0:W-:Y:S03]  /*0710*/  STG.E desc[UR10][R2.64], R0 ;  /* 0x0000000002007986 */ /* 0x0001e6000c10190a */
[----:B------:R-:W-:Y:S01]  /*0720*/  UISETP.NE.AND UP0, UPT, UR4, URZ, UPT ;  /* 0x000000ff0400728c */ /* 0x000fe2000bf05270 */
[----:B0-----:R-:W-:Y:S01]  /*0730*/  IADD3 R2, P0, PT, R2, 0x4, RZ ;  /* 0x0000000402027810 */ /* 0x001fe20007f1e0ff */
[----:B------:R-:W-:-:S03]  /*0740*/  VIADD R0, R0, 0x1 ;  /* 0x0000000100007836 */ /* 0x000fc60000000000 */
[----:B------:R-:W-:-:S04]  /*0750*/  IADD3.X R3, PT, PT, RZ, R3, RZ, P0, !PT ;  /* 0x00000003ff037210 */ /* 0x000fc800007fe4ff */
[----:B------:R-:W-:Y:S05]  /*0760*/  BRA.U UP0, `(.L_x_19) ;  /* 0xfffffffd00e47547 */ /* 0x000fea000b83ffff */
[----:B------:R-:W-:Y:S05]  /*0770*/  EXIT ;  /* 0x000000000000794d */ /* 0x000fea0003800000 */
.L_x_20:
        /* <DEDUP_REMOVED lines=16> */
.L_x_22:


//--------------------- .nv.shared.reserved.0     --------------------------
	.section	.nv.shared.reserved.0,"aw",@nobits
	.weak		__nv_reservedSMEM_offset_0_alias
	.size		__nv_reservedSMEM_offset_0_alias, 0, 64
	.other		__nv_reservedSMEM_offset_0_alias,@"STO_CUDA_RESERVED_SHARED STV_DEFAULT"
__nv_reservedSMEM_offset_0_alias:
	.zero		0
	.zero		64


//--------------------- .nv.constant0._Z22CalculaDistanciaEdicaoiiPcS_Pi --------------------------
	.section	.nv.constant0._Z22CalculaDistanciaEdicaoiiPcS_Pi,"a",@progbits
	.sectionflags	@""
	.align	4
.nv.constant0._Z22CalculaDistanciaEdicaoiiPcS_Pi:
	.zero		928


//--------------------- .nv.constant0._Z15InicializaVetoriiPi --------------------------
	.section	.nv.constant0._Z15InicializaVetoriiPi,"a",@progbits
	.sectionflags	@""
	.align	4
.nv.constant0._Z15InicializaVetoriiPi:
	.zero		912


//--------------------- SYMBOLS --------------------------

	.type		.nv.reservedSmem.offset0,@object
	.size		.nv.reservedSmem.offset0,0x4
